	.target	sm_100a

	.elftype	@"ET_EXEC"


//--------------------- .note.nv.tkinfo           --------------------------
	.section	.note.nv.tkinfo,"",@"SHT_NOTE"
	.sectionflags	@"SHF_NOTE_NV_TKINFO"
	.tkinfo
        /*0018*/ 	.word	0x00000002
        /*0030*/ 	.string	""
        /*0030*/ 	.string	"ptxas"
        /*0030*/ 	.string	"Cuda compilation tools, release 13.0, V13.0.88"
        /*0030*/ 	.string	"Build cuda_13.0.r13.0/compiler.36424714_0"
        /*0030*/ 	.string	"-arch sm_100a -m 64 "



//--------------------- .note.nv.cuinfo           --------------------------
	.section	.note.nv.cuinfo,"",@"SHT_NOTE"
	.sectionflags	@"SHF_NOTE_NV_CUINFO"
        /*0018*/ 	.short	0x0002
        /*001a*/ 	.short	0x0064
        /*001c*/ 	.short	0x0082
	.zero		2


//--------------------- .nv.info                  --------------------------
	.section	.nv.info,"",@"SHT_CUDA_INFO"
	.align	4


	//----- nvinfo : EIATTR_REGCOUNT
	.align		4
        /*0000*/ 	.byte	0x04, 0x2f
        /*0002*/ 	.short	(.L_19 - .L_18)
	.align		4
.L_18:
        /*0004*/ 	.word	index@(_ZN7cutlass13device_kernelINS_4gemm6kernel13GemmUniversalIN4cute5tupleIJiiiiEEENS1_10collective13CollectiveMmaINS1_35MainloopSm100TmaUmmaWarpSpecializedILi4ELi2ELi4ENS5_IJNS4_1CILi2EEENSA_ILi1EEESC_EEEEENS5_IJNSA_ILi256EEENSA_ILi64EEENSA_ILi32EEEEEEaNS5_IJlSC_lEEEaSJ_NS4_8TiledMMAINS4_8MMA_AtomIJNS4_21SM100_MMA_S8_2x1SM_SSIaaiLi256ELi64ELNS4_4UMMA5MajorE0ELSO_0ELNSN_8SaturateE0EEEEEENS4_6LayoutINS5_IJSC_SC_SC_EEENS5_IJNSA_ILi0EEESU_SU_EEEEENS5_IJNS4_10UnderscoreESX_SX_EEEEENS4_18SM100_TMA_2SM_LOADENS4_14ComposedLayoutINS4_7SwizzleILi1ELi4ELi3EEENS4_18smem_ptr_flag_bitsILi8EEENSS_INS5_IJNSA_ILi8EEESH_EEENS5_IJSH_SC_EEEEEEEvNS4_8identityES10_S1A_vS1B_EENS_8epilogue10collective18CollectiveEpilogueINS1D_23Sm100TmaWarpSpecializedILi1ELi1ELi64ELb0ELb0EEEJNS5_IJNSA_ILi128EEESG_SH_EEENS5_IJNSS_IS1I_SC_EENSS_ISG_SC_EEEEEaSJ_aSJ_NS1D_6fusion15FusionCallbacksIS1H_NS1N_17LinearCombinationIaiaiLNS_15FloatRoundStyleE2EEES1J_S1M_JEEENS4_5SM1004TMEM4LOAD26SM100_TMEM_LOAD_32dp32b64xENS4_13SM90_TMA_LOADENS11_INS12_ILi2ELi4ELi3EEES15_NSS_INS5_IJS16_SG_EEENS5_IJSG_SC_EEEEEEENS4_39AutoVectorizingCopyWithAssumedAlignmentILi128EEENS4_14SM90_TMA_STOREES22_S24_S24_EEEvvEEEEvNT_6ParamsE)
        /*0008*/ 	.word	0x000000c6


	//----- nvinfo : EIATTR_FRAME_SIZE
	.align		4
.L_19:
        /*000c*/ 	.byte	0x04, 0x11
        /*000e*/ 	.short	(.L_21 - .L_20)
	.align		4
.L_20:
        /*0010*/ 	.word	index@($__internal_2_$__cuda_sm10x_tcgen05_guardrail_trap_unallocated_columns_being_dealloced)
        /*0014*/ 	.word	0x00000000


	//----- nvinfo : EIATTR_FRAME_SIZE
	.align		4
.L_21:
        /*0018*/ 	.byte	0x04, 0x11
        /*001a*/ 	.short	(.L_23 - .L_22)
	.align		4
.L_22:
        /*001c*/ 	.word	index@($__internal_1_$__cuda_sm10x_tcgen05_guardrail_trap_phase_invalid_during_alloc)
        /*0020*/ 	.word	0x00000000


	//----- nvinfo : EIATTR_FRAME_SIZE
	.align		4
.L_23:
        /*0024*/ 	.byte	0x04, 0x11
        /*0026*/ 	.short	(.L_25 - .L_24)
	.align		4
.L_24:
        /*0028*/ 	.word	index@($__internal_0_$__cuda_sm10x_tcgen05_guardrail_trap_col_being_dealloced_not_returned_by_alloc)
        /*002c*/ 	.word	0x00000000


	//----- nvinfo : EIATTR_FRAME_SIZE
	.align		4
.L_25:
        /*0030*/ 	.byte	0x04, 0x11
        /*0032*/ 	.short	(.L_27 - .L_26)
	.align		4
.L_26:
        /*0034*/ 	.word	index@(_ZN7cutlass13device_kernelINS_4gemm6kernel13GemmUniversalIN4cute5tupleIJiiiiEEENS1_10collective13CollectiveMmaINS1_35MainloopSm100TmaUmmaWarpSpecializedILi4ELi2ELi4ENS5_IJNS4_1CILi2EEENSA_ILi1EEESC_EEEEENS5_IJNSA_ILi256EEENSA_ILi64EEENSA_ILi32EEEEEEaNS5_IJlSC_lEEEaSJ_NS4_8TiledMMAINS4_8MMA_AtomIJNS4_21SM100_MMA_S8_2x1SM_SSIaaiLi256ELi64ELNS4_4UMMA5MajorE0ELSO_0ELNSN_8SaturateE0EEEEEENS4_6LayoutINS5_IJSC_SC_SC_EEENS5_IJNSA_ILi0EEESU_SU_EEEEENS5_IJNS4_10UnderscoreESX_SX_EEEEENS4_18SM100_TMA_2SM_LOADENS4_14ComposedLayoutINS4_7SwizzleILi1ELi4ELi3EEENS4_18smem_ptr_flag_bitsILi8EEENSS_INS5_IJNSA_ILi8EEESH_EEENS5_IJSH_SC_EEEEEEEvNS4_8identityES10_S1A_vS1B_EENS_8epilogue10collective18CollectiveEpilogueINS1D_23Sm100TmaWarpSpecializedILi1ELi1ELi64ELb0ELb0EEEJNS5_IJNSA_ILi128EEESG_SH_EEENS5_IJNSS_IS1I_SC_EENSS_ISG_SC_EEEEEaSJ_aSJ_NS1D_6fusion15FusionCallbacksIS1H_NS1N_17LinearCombinationIaiaiLNS_15FloatRoundStyleE2EEES1J_S1M_JEEENS4_5SM1004TMEM4LOAD26SM100_TMEM_LOAD_32dp32b64xENS4_13SM90_TMA_LOADENS11_INS12_ILi2ELi4ELi3EEES15_NSS_INS5_IJS16_SG_EEENS5_IJSG_SC_EEEEEEENS4_39AutoVectorizingCopyWithAssumedAlignmentILi128EEENS4_14SM90_TMA_STOREES22_S24_S24_EEEvvEEEEvNT_6ParamsE)
        /*0038*/ 	.word	0x00000000


	//----- nvinfo : EIATTR_MIN_STACK_SIZE
	.align		4
.L_27:
        /*003c*/ 	.byte	0x04, 0x12
        /*003e*/ 	.short	(.L_29 - .L_28)
	.align		4
.L_28:
        /*0040*/ 	.word	index@(_ZN7cutlass13device_kernelINS_4gemm6kernel13GemmUniversalIN4cute5tupleIJiiiiEEENS1_10collective13CollectiveMmaINS1_35MainloopSm100TmaUmmaWarpSpecializedILi4ELi2ELi4ENS5_IJNS4_1CILi2EEENSA_ILi1EEESC_EEEEENS5_IJNSA_ILi256EEENSA_ILi64EEENSA_ILi32EEEEEEaNS5_IJlSC_lEEEaSJ_NS4_8TiledMMAINS4_8MMA_AtomIJNS4_21SM100_MMA_S8_2x1SM_SSIaaiLi256ELi64ELNS4_4UMMA5MajorE0ELSO_0ELNSN_8SaturateE0EEEEEENS4_6LayoutINS5_IJSC_SC_SC_EEENS5_IJNSA_ILi0EEESU_SU_EEEEENS5_IJNS4_10UnderscoreESX_SX_EEEEENS4_18SM100_TMA_2SM_LOADENS4_14ComposedLayoutINS4_7SwizzleILi1ELi4ELi3EEENS4_18smem_ptr_flag_bitsILi8EEENSS_INS5_IJNSA_ILi8EEESH_EEENS5_IJSH_SC_EEEEEEEvNS4_8identityES10_S1A_vS1B_EENS_8epilogue10collective18CollectiveEpilogueINS1D_23Sm100TmaWarpSpecializedILi1ELi1ELi64ELb0ELb0EEEJNS5_IJNSA_ILi128EEESG_SH_EEENS5_IJNSS_IS1I_SC_EENSS_ISG_SC_EEEEEaSJ_aSJ_NS1D_6fusion15FusionCallbacksIS1H_NS1N_17LinearCombinationIaiaiLNS_15FloatRoundStyleE2EEES1J_S1M_JEEENS4_5SM1004TMEM4LOAD26SM100_TMEM_LOAD_32dp32b64xENS4_13SM90_TMA_LOADENS11_INS12_ILi2ELi4ELi3EEES15_NSS_INS5_IJS16_SG_EEENS5_IJSG_SC_EEEEEEENS4_39AutoVectorizingCopyWithAssumedAlignmentILi128EEENS4_14SM90_TMA_STOREES22_S24_S24_EEEvvEEEEvNT_6ParamsE)
        /*0044*/ 	.word	0x00000000
.L_29:


//--------------------- .nv.compat                --------------------------
	.section	.nv.compat,"",@"SHT_CUDA_COMPAT_INFO"
	.align	4
        /*0000*/ 	.byte	0x02, 0x09, 0x01, 0x00, 0x02, 0x02, 0x03, 0x00, 0x02, 0x05, 0x06, 0x00, 0x03, 0x07, 0x01, 0x01
        /*0010*/ 	.byte	0x02, 0x03, 0x01, 0x00, 0x02, 0x06, 0x01, 0x00, 0x04, 0x0b, 0x08, 0x00, 0x01, 0x00, 0x00, 0x00
        /*0020*/ 	.byte	0x00, 0x00, 0x00, 0x00


//--------------------- .nv.info._ZN7cutlass13device_kernelINS_4gemm6kernel13GemmUniversalIN4cute5tupleIJiiiiEEENS1_10collective13CollectiveMmaINS1_35MainloopSm100TmaUmmaWarpSpecializedILi4ELi2ELi4ENS5_IJNS4_1CILi2EEENSA_ILi1EEESC_EEEEENS5_IJNSA_ILi256EEENSA_ILi64EEENSA_ILi32EEEEEEaNS5_IJlSC_lEEEaSJ_NS4_8TiledMMAINS4_8MMA_AtomIJNS4_21SM100_MMA_S8_2x1SM_SSIaaiLi256ELi64ELNS4_4UMMA5MajorE0ELSO_0ELNSN_8SaturateE0EEEEEENS4_6LayoutINS5_IJSC_SC_SC_EEENS5_IJNSA_ILi0EEESU_SU_EEEEENS5_IJNS4_10UnderscoreESX_SX_EEEEENS4_18SM100_TMA_2SM_LOADENS4_14ComposedLayoutINS4_7SwizzleILi1ELi4ELi3EEENS4_18smem_ptr_flag_bitsILi8EEENSS_INS5_IJNSA_ILi8EEESH_EEENS5_IJSH_SC_EEEEEEEvNS4_8identityES10_S1A_vS1B_EENS_8epilogue10collective18CollectiveEpilogueINS1D_23Sm100TmaWarpSpecializedILi1ELi1ELi64ELb0ELb0EEEJNS5_IJNSA_ILi128EEESG_SH_EEENS5_IJNSS_IS1I_SC_EENSS_ISG_SC_EEEEEaSJ_aSJ_NS1D_6fusion15FusionCallbacksIS1H_NS1N_17LinearCombinationIaiaiLNS_15FloatRoundStyleE2EEES1J_S1M_JEEENS4_5SM1004TMEM4LOAD26SM100_TMEM_LOAD_32dp32b64xENS4_13SM90_TMA_LOADENS11_INS12_ILi2ELi4ELi3EEES15_NSS_INS5_IJS16_SG_EEENS5_IJSG_SC_EEEEEEENS4_39AutoVectorizingCopyWithAssumedAlignmentILi128EEENS4_14SM90_TMA_STOREES22_S24_S24_EEEvvEEEEvNT_6ParamsE --------------------------
	.section	.nv.info._ZN7cutlass13device_kernelINS_4gemm6kernel13GemmUniversalIN4cute5tupleIJiiiiEEENS1_10collective13CollectiveMmaINS1_35MainloopSm100TmaUmmaWarpSpecializedILi4ELi2ELi4ENS5_IJNS4_1CILi2EEENSA_ILi1EEESC_EEEEENS5_IJNSA_ILi256EEENSA_ILi64EEENSA_ILi32EEEEEEaNS5_IJlSC_lEEEaSJ_NS4_8TiledMMAINS4_8MMA_AtomIJNS4_21SM100_MMA_S8_2x1SM_SSIaaiLi256ELi64ELNS4_4UMMA5MajorE0ELSO_0ELNSN_8SaturateE0EEEEEENS4_6LayoutINS5_IJSC_SC_SC_EEENS5_IJNSA_ILi0EEESU_SU_EEEEENS5_IJNS4_10UnderscoreESX_SX_EEEEENS4_18SM100_TMA_2SM_LOADENS4_14ComposedLayoutINS4_7SwizzleILi1ELi4ELi3EEENS4_18smem_ptr_flag_bitsILi8EEENSS_INS5_IJNSA_ILi8EEESH_EEENS5_IJSH_SC_EEEEEEEvNS4_8identityES10_S1A_vS1B_EENS_8epilogue10collective18CollectiveEpilogueINS1D_23Sm100TmaWarpSpecializedILi1ELi1ELi64ELb0ELb0EEEJNS5_IJNSA_ILi128EEESG_SH_EEENS5_IJNSS_IS1I_SC_EENSS_ISG_SC_EEEEEaSJ_aSJ_NS1D_6fusion15FusionCallbacksIS1H_NS1N_17LinearCombinationIaiaiLNS_15FloatRoundStyleE2EEES1J_S1M_JEEENS4_5SM1004TMEM4LOAD26SM100_TMEM_LOAD_32dp32b64xENS4_13SM90_TMA_LOADENS11_INS12_ILi2ELi4ELi3EEES15_NSS_INS5_IJS16_SG_EEENS5_IJSG_SC_EEEEEEENS4_39AutoVectorizingCopyWithAssumedAlignmentILi128EEENS4_14SM90_TMA_STOREES22_S24_S24_EEEvvEEEEvNT_6ParamsE,"",@"SHT_CUDA_INFO"
	.sectionflags	@""
	.align	4


	//----- nvinfo : EIATTR_CUDA_API_VERSION
	.align		4
        /*0000*/ 	.byte	0x04, 0x37
        /*0002*/ 	.short	(.L_31 - .L_30)
.L_30:
        /*0004*/ 	.word	0x00000082


	//----- nvinfo : EIATTR_KPARAM_INFO
	.align		4
.L_31:
        /*0008*/ 	.byte	0x04, 0x17
        /*000a*/ 	.short	(.L_33 - .L_32)
.L_32:
        /*000c*/ 	.word	0x00000000
        /*0010*/ 	.short	0x0000
        /*0012*/ 	.short	0x0000
        /*0014*/ 	.byte	0x00, 0xf0, 0x01, 0x20


	//----- nvinfo : EIATTR_AT_ENTRY_FRAGMENTS
	.align		4
.L_33:
        /*0018*/ 	.byte	0x04, 0x4f
        /*001a*/ 	.short	(.L_35 - .L_34)


	//   ....[0]....
.L_34:
        /*001c*/ 	.word	0x00000007


	//----- nvinfo : EIATTR_RESERVED_SMEM_USED
	.align		4
.L_35:
        /*0020*/ 	.byte	0x01, 0x41
	.zero		2


	//----- nvinfo : EIATTR_SPARSE_MMA_MASK
	.align		4
        /*0024*/ 	.byte	0x03, 0x50
        /*0026*/ 	.short	0x0000


	//----- nvinfo : EIATTR_TCGEN05_2CTA_USED
	.align		4
        /*0028*/ 	.byte	0x01, 0x52
	.zero		2


	//----- nvinfo : EIATTR_MAXREG_COUNT
	.align		4
        /*002c*/ 	.byte	0x03, 0x1b
        /*002e*/ 	.short	0x00ff


	//----- nvinfo : EIATTR_NUM_BARRIERS
	.align		4
        /*0030*/ 	.byte	0x02, 0x4c
        /*0032*/ 	.byte	0x07
	.zero		1


	//----- nvinfo : EIATTR_EXTERNS
	.align		4
        /*0034*/ 	.byte	0x04, 0x0f
        /*0036*/ 	.short	(.L_37 - .L_36)


	//   ....[0]....
	.align		4
.L_36:
        /*0038*/ 	.word	index@(__assertfail)


	//----- nvinfo : EIATTR_MERCURY_ISA_VERSION
	.align		4
.L_37:
        /*003c*/ 	.byte	0x03, 0x5f
        /*003e*/ 	.short	0x0101


	//----- nvinfo : EIATTR_INT_WARP_WIDE_INSTR_OFFSETS
	.align		4
        /*0040*/ 	.byte	0x04, 0x31
        /*0042*/ 	.short	(.L_39 - .L_38)


	//   ....[0]....
.L_38:
        /*0044*/ 	.word	0x00000cb0


	//   ....[1]....
        /*0048*/ 	.word	0x00000d50


	//   ....[2]....
        /*004c*/ 	.word	0x000020b0


	//   ....[3]....
        /*0050*/ 	.word	0x00003e40


	//   ....[4]....
        /*0054*/ 	.word	0x00003e60


	//   ....[5]....
        /*0058*/ 	.word	0x00003e90


	//   ....[6]....
        /*005c*/ 	.word	0x000048a0


	//   ....[7]....
        /*0060*/ 	.word	0x000049c0


	//----- nvinfo : EIATTR_COOP_GROUP_MASK_REGIDS
	.align		4
.L_39:
        /*0064*/ 	.byte	0x04, 0x29
        /*0066*/ 	.short	(.L_41 - .L_40)


	//   ....[0]....
.L_40:
        /*0068*/ 	.word	0xffffffff


	//   ....[1]....
        /*006c*/ 	.word	0xffffffff


	//   ....[2]....
        /*0070*/ 	.word	0xffffffff


	//   ....[3]....
        /*0074*/ 	.word	0xffffffff


	//   ....[4]....
        /*0078*/ 	.word	0xffffffff


	//   ....[5]....
        /*007c*/ 	.word	0xffffffff


	//   ....[6]....
        /*0080*/ 	.word	0xffffffff


	//   ....[7]....
        /*0084*/ 	.word	0xffffffff


	//   ....[8]....
        /*0088*/ 	.word	0xffffffff


	//   ....[9]....
        /*008c*/ 	.word	0xffffffff


	//   ....[10]....
        /*0090*/ 	.word	0xffffffff


	//   ....[11]....
        /*0094*/ 	.word	0xffffffff


	//   ....[12]....
        /*0098*/ 	.word	0xffffffff


	//   ....[13]....
        /*009c*/ 	.word	0xffffffff


	//----- nvinfo : EIATTR_COOP_GROUP_INSTR_OFFSETS
	.align		4
.L_41:
        /*00a0*/ 	.byte	0x04, 0x28
        /*00a2*/ 	.short	(.L_43 - .L_42)


	//   ....[0]....
.L_42:
        /*00a4*/ 	.word	0x000000c0


	//   ....[1]....
        /*00a8*/ 	.word	0x00000500


	//   ....[2]....
        /*00ac*/ 	.word	0x00000680


	//   ....[3]....
        /*00b0*/ 	.word	0x000007b0


	//   ....[4]....
        /*00b4*/ 	.word	0x000008a0


	//   ....[5]....
        /*00b8*/ 	.word	0x00000a00


	//   ....[6]....
        /*00bc*/ 	.word	0x00000b90


	//   ....[7]....
        /*00c0*/ 	.word	0x00000dd0


	//   ....[8]....
        /*00c4*/ 	.word	0x00001f90


	//   ....[9]....
        /*00c8*/ 	.word	0x00002d70


	//   ....[10]....
        /*00cc*/ 	.word	0x00003240


	//   ....[11]....
        /*00d0*/ 	.word	0x00003270


	//   ....[12]....
        /*00d4*/ 	.word	0x00003d40


	//   ....[13]....
        /*00d8*/ 	.word	0x00003f50


	//----- nvinfo : EIATTR_VRC_CTA_INIT_COUNT
	.align		4
.L_43:
        /*00dc*/ 	.byte	0x02, 0x4a
        /*00de*/ 	.byte	0x80
	.zero		1


	//----- nvinfo : EIATTR_SYSCALL_OFFSETS
	.align		4
        /*00e0*/ 	.byte	0x04, 0x46
        /*00e2*/ 	.short	(.L_45 - .L_44)


	//   ....[0]....
.L_44:
        /*00e4*/ 	.word	0x000053c0


	//   ....[1]....
        /*00e8*/ 	.word	0x00005500


	//   ....[2]....
        /*00ec*/ 	.word	0x00005ca0


	//----- nvinfo : EIATTR_MBARRIER_INSTR_OFFSETS
	.align		4
.L_45:
        /*00f0*/ 	.byte	0x04, 0x39
        /*00f2*/ 	.short	(.L_47 - .L_46)


	//   ....[0]....
.L_46:
        /*00f4*/ 	.word	0x000005f0
        /*00f8*/ 	.word	0x000000ff
        /*00fc*/ 	.word	0x00000000
        /*0100*/ 	.short	0x0100
        /*0102*/ 	.byte	0x08
	.zero		1


	//   ....[1]....
        /*0104*/ 	.word	0x00000600
        /*0108*/ 	.word	0x000000ff
        /*010c*/ 	.word	0x00000020
        /*0110*/ 	.short	0x0100
        /*0112*/ 	.byte	0x08
	.zero		1


	//   ....[2]....
        /*0114*/ 	.word	0x00000610
        /*0118*/ 	.word	0x000000ff
        /*011c*/ 	.word	0x00000008
        /*0120*/ 	.short	0x0100
        /*0122*/ 	.byte	0x08
	.zero		1


	//   ....[3]....
        /*0124*/ 	.word	0x00000620
        /*0128*/ 	.word	0x000000ff
        /*012c*/ 	.word	0x00000028
        /*0130*/ 	.short	0x0100
        /*0132*/ 	.byte	0x08
	.zero		1


	//   ....[4]....
        /*0134*/ 	.word	0x00000630
        /*0138*/ 	.word	0x000000ff
        /*013c*/ 	.word	0x00000010
        /*0140*/ 	.short	0x0100
        /*0142*/ 	.byte	0x08
	.zero		1


	//   ....[5]....
        /*0144*/ 	.word	0x00000640
        /*0148*/ 	.word	0x000000ff
        /*014c*/ 	.word	0x00000030
        /*0150*/ 	.short	0x0100
        /*0152*/ 	.byte	0x08
	.zero		1


	//   ....[6]....
        /*0154*/ 	.word	0x00000650
        /*0158*/ 	.word	0x000000ff
        /*015c*/ 	.word	0x00000018
        /*0160*/ 	.short	0x0100
        /*0162*/ 	.byte	0x08
	.zero		1


	//   ....[7]....
        /*0164*/ 	.word	0x00000660
        /*0168*/ 	.word	0x000000ff
        /*016c*/ 	.word	0x00000038
        /*0170*/ 	.short	0x0100
        /*0172*/ 	.byte	0x08
	.zero		1


	//   ....[8]....
        /*0174*/ 	.word	0x00000780
        /*0178*/ 	.word	0x000000ff
        /*017c*/ 	.word	0x00000040
        /*0180*/ 	.short	0x0100
        /*0182*/ 	.byte	0x09
	.zero		1


	//   ....[9]....
        /*0184*/ 	.word	0x00000790
        /*0188*/ 	.word	0x000000ff
        /*018c*/ 	.word	0x00000048
        /*0190*/ 	.short	0x0100
        /*0192*/ 	.byte	0x09
	.zero		1


	//   ....[10]....
        /*0194*/ 	.word	0x00000870
        /*0198*/ 	.word	0x000000ff
        /*019c*/ 	.word	0x00000050
        /*01a0*/ 	.short	0x0100
        /*01a2*/ 	.byte	0x08
	.zero		1


	//   ....[11]....
        /*01a4*/ 	.word	0x00000880
        /*01a8*/ 	.word	0x000000ff
        /*01ac*/ 	.word	0x00000058
        /*01b0*/ 	.short	0x0100
        /*01b2*/ 	.byte	0x08
	.zero		1


	//   ....[12]....
        /*01b4*/ 	.word	0x000009b0
        /*01b8*/ 	.word	0x000000ff
        /*01bc*/ 	.word	0x00000060
        /*01c0*/ 	.short	0x0100
        /*01c2*/ 	.byte	0x08
	.zero		1


	//   ....[13]....
        /*01c4*/ 	.word	0x000009c0
        /*01c8*/ 	.word	0x000000ff
        /*01cc*/ 	.word	0x00000070
        /*01d0*/ 	.short	0x0100
        /*01d2*/ 	.byte	0x08
	.zero		1


	//   ....[14]....
        /*01d4*/ 	.word	0x000009d0
        /*01d8*/ 	.word	0x000000ff
        /*01dc*/ 	.word	0x00000068
        /*01e0*/ 	.short	0x0100
        /*01e2*/ 	.byte	0x08
	.zero		1


	//   ....[15]....
        /*01e4*/ 	.word	0x000009e0
        /*01e8*/ 	.word	0x000000ff
        /*01ec*/ 	.word	0x00000078
        /*01f0*/ 	.short	0x0100
        /*01f2*/ 	.byte	0x08
	.zero		1


	//   ....[16]....
        /*01f4*/ 	.word	0x00000b00
        /*01f8*/ 	.word	0x000000ff
        /*01fc*/ 	.word	0x00000080
        /*0200*/ 	.short	0x0100
        /*0202*/ 	.byte	0x09
	.zero		1


	//   ....[17]....
        /*0204*/ 	.word	0x00000b10
        /*0208*/ 	.word	0x000000ff
        /*020c*/ 	.word	0x000000a0
        /*0210*/ 	.short	0x0100
        /*0212*/ 	.byte	0x09
	.zero		1


	//   ....[18]....
        /*0214*/ 	.word	0x00000b20
        /*0218*/ 	.word	0x000000ff
        /*021c*/ 	.word	0x00000088
        /*0220*/ 	.short	0x0100
        /*0222*/ 	.byte	0x09
	.zero		1


	//   ....[19]....
        /*0224*/ 	.word	0x00000b30
        /*0228*/ 	.word	0x000000ff
        /*022c*/ 	.word	0x000000a8
        /*0230*/ 	.short	0x0100
        /*0232*/ 	.byte	0x09
	.zero		1


	//   ....[20]....
        /*0234*/ 	.word	0x00000b40
        /*0238*/ 	.word	0x000000ff
        /*023c*/ 	.word	0x00000090
        /*0240*/ 	.short	0x0100
        /*0242*/ 	.byte	0x09
	.zero		1


	//   ....[21]....
        /*0244*/ 	.word	0x00000b50
        /*0248*/ 	.word	0x000000ff
        /*024c*/ 	.word	0x000000b0
        /*0250*/ 	.short	0x0100
        /*0252*/ 	.byte	0x09
	.zero		1


	//   ....[22]....
        /*0254*/ 	.word	0x00000b60
        /*0258*/ 	.word	0x000000ff
        /*025c*/ 	.word	0x00000098
        /*0260*/ 	.short	0x0100
        /*0262*/ 	.byte	0x09
	.zero		1


	//   ....[23]....
        /*0264*/ 	.word	0x00000b70
        /*0268*/ 	.word	0x000000ff
        /*026c*/ 	.word	0x000000b8
        /*0270*/ 	.short	0x0100
        /*0272*/ 	.byte	0x09
	.zero		1


	//   ....[24]....
        /*0274*/ 	.word	0x00000c60
        /*0278*/ 	.word	0x000000ff
        /*027c*/ 	.word	0x000000c0
        /*0280*/ 	.short	0x0100
        /*0282*/ 	.byte	0x08
	.zero		1


	//   ....[25]....
        /*0284*/ 	.word	0x00000c70
        /*0288*/ 	.word	0x000000ff
        /*028c*/ 	.word	0x000000d0
        /*0290*/ 	.short	0x0100
        /*0292*/ 	.byte	0x08
	.zero		1


	//   ....[26]....
        /*0294*/ 	.word	0x00000c80
        /*0298*/ 	.word	0x000000ff
        /*029c*/ 	.word	0x000000c8
        /*02a0*/ 	.short	0x0100
        /*02a2*/ 	.byte	0x08
	.zero		1


	//   ....[27]....
        /*02a4*/ 	.word	0x00000c90
        /*02a8*/ 	.word	0x000000ff
        /*02ac*/ 	.word	0x000000d8
        /*02b0*/ 	.short	0x0100
        /*02b2*/ 	.byte	0x08
	.zero		1


	//   ....[28]....
        /*02b4*/ 	.word	0x00000d80
        /*02b8*/ 	.word	0x000000ff
        /*02bc*/ 	.word	0x000000e0
        /*02c0*/ 	.short	0x0100
        /*02c2*/ 	.byte	0x06
	.zero		1


	//   ....[29]....
        /*02c4*/ 	.word	0x00001790
        /*02c8*/ 	.word	0x00000003
        /*02cc*/ 	.word	0x000000d0
        /*02d0*/ 	.short	0x010a
        /*02d2*/ 	.byte	0xff
	.zero		1


	//   ....[30]....
        /*02d4*/ 	.word	0x000017c0
        /*02d8*/ 	.word	0x00000003
        /*02dc*/ 	.word	0x000000c0
        /*02e0*/ 	.short	0x0101
        /*02e2*/ 	.byte	0xff
	.zero		1


	//   ....[31]....
        /*02e4*/ 	.word	0x000018c0
        /*02e8*/ 	.word	0x000000ff
        /*02ec*/ 	.word	0x00000020
        /*02f0*/ 	.short	0x010a
        /*02f2*/ 	.byte	0x08
	.zero		1


	//   ....[32]....
        /*02f4*/ 	.word	0x00001990
        /*02f8*/ 	.word	0x000000ff
        /*02fc*/ 	.word	0x00000020
        /*0300*/ 	.short	0x010a
        /*0302*/ 	.byte	0x21
	.zero		1


	//   ....[33]....
        /*0304*/ 	.word	0x00001b40
        /*0308*/ 	.word	0x000000ff
        /*030c*/ 	.word	0x00000020
        /*0310*/ 	.short	0x010a
        /*0312*/ 	.byte	0x08
	.zero		1


	//   ....[34]....
        /*0314*/ 	.word	0x00001c40
        /*0318*/ 	.word	0x000000ff
        /*031c*/ 	.word	0x00000058
        /*0320*/ 	.short	0x0101
        /*0322*/ 	.byte	0x04
	.zero		1


	//   ....[35]....
        /*0324*/ 	.word	0x00001c60
        /*0328*/ 	.word	0x000000ff
        /*032c*/ 	.word	0x00000020
        /*0330*/ 	.short	0x010a
        /*0332*/ 	.byte	0x08
	.zero		1


	//   ....[36]....
        /*0334*/ 	.word	0x00001ce0
        /*0338*/ 	.word	0x000000ff
        /*033c*/ 	.word	0x00000020
        /*0340*/ 	.short	0x010a
        /*0342*/ 	.byte	0x11
	.zero		1


	//   ....[37]....
        /*0344*/ 	.word	0x00001e70
        /*0348*/ 	.word	0x000000ff
        /*034c*/ 	.word	0x00000020
        /*0350*/ 	.short	0x010a
        /*0352*/ 	.byte	0x08
	.zero		1


	//   ....[38]....
        /*0354*/ 	.word	0x00001fc0
        /*0358*/ 	.word	0x00000002
        /*035c*/ 	.word	0x00000060
        /*0360*/ 	.short	0x010a
        /*0362*/ 	.byte	0xff
	.zero		1


	//   ....[39]....
        /*0364*/ 	.word	0x00002080
        /*0368*/ 	.word	0x00000002
        /*036c*/ 	.word	0x00000000
        /*0370*/ 	.short	0x0101
        /*0372*/ 	.byte	0xff
	.zero		1


	//   ....[40]....
        /*0374*/ 	.word	0x000025e0
        /*0378*/ 	.word	0x000000ff
        /*037c*/ 	.word	0x00000000
        /*0380*/ 	.short	0x010a
        /*0382*/ 	.byte	0x05
	.zero		1


	//   ....[41]....
        /*0384*/ 	.word	0x00002670
        /*0388*/ 	.word	0x000000ff
        /*038c*/ 	.word	0x00000000
        /*0390*/ 	.short	0x010a
        /*0392*/ 	.byte	0x05
	.zero		1


	//   ....[42]....
        /*0394*/ 	.word	0x00002700
        /*0398*/ 	.word	0x000000ff
        /*039c*/ 	.word	0x00000000
        /*03a0*/ 	.short	0x010a
        /*03a2*/ 	.byte	0x05
	.zero		1


	//   ....[43]....
        /*03a4*/ 	.word	0x000027a0
        /*03a8*/ 	.word	0x00000000
        /*03ac*/ 	.word	0x00000000
        /*03b0*/ 	.short	0x010a
        /*03b2*/ 	.byte	0xff
	.zero		1


	//   ....[44]....
        /*03b4*/ 	.word	0x000028d0
        /*03b8*/ 	.word	0x00000000
        /*03bc*/ 	.word	0x000000c0
        /*03c0*/ 	.short	0x010a
        /*03c2*/ 	.byte	0xff
	.zero		1


	//   ....[45]....
        /*03c4*/ 	.word	0x00002940
        /*03c8*/ 	.word	0x00000004
        /*03cc*/ 	.word	0x00000000
        /*03d0*/ 	.short	0x0101
        /*03d2*/ 	.byte	0xff
	.zero		1


	//   ....[46]....
        /*03d4*/ 	.word	0x00002960
        /*03d8*/ 	.word	0x000000ff
        /*03dc*/ 	.word	0x00000070
        /*03e0*/ 	.short	0x010a
        /*03e2*/ 	.byte	0x05
	.zero		1


	//   ....[47]....
        /*03e4*/ 	.word	0x00002a80
        /*03e8*/ 	.word	0x00000000
        /*03ec*/ 	.word	0x00000060
        /*03f0*/ 	.short	0x010a
        /*03f2*/ 	.byte	0xff
	.zero		1


	//   ....[48]....
        /*03f4*/ 	.word	0x00002b80
        /*03f8*/ 	.word	0x00000000
        /*03fc*/ 	.word	0x00000000
        /*0400*/ 	.short	0x0101
        /*0402*/ 	.byte	0xff
	.zero		1


	//   ....[49]....
        /*0404*/ 	.word	0x00002c10
        /*0408*/ 	.word	0x000000ff
        /*040c*/ 	.word	0x00000070
        /*0410*/ 	.short	0x0106
        /*0412*/ 	.byte	0x05
	.zero		1


	//   ....[50]....
        /*0414*/ 	.word	0x00002c30
        /*0418*/ 	.word	0x000000ff
        /*041c*/ 	.word	0x00000070
        /*0420*/ 	.short	0x010a
        /*0422*/ 	.byte	0x05
	.zero		1


	//   ....[51]....
        /*0424*/ 	.word	0x00002cc0
        /*0428*/ 	.word	0x000000ff
        /*042c*/ 	.word	0x00000070
        /*0430*/ 	.short	0x0106
        /*0432*/ 	.byte	0x04
	.zero		1


	//   ....[52]....
        /*0434*/ 	.word	0x00002d00
        /*0438*/ 	.word	0x00000000
        /*043c*/ 	.word	0x00000070
        /*0440*/ 	.short	0x010a
        /*0442*/ 	.byte	0xff
	.zero		1


	//   ....[53]....
        /*0444*/ 	.word	0x00002f40
        /*0448*/ 	.word	0x000000ff
        /*044c*/ 	.word	0x00000008
        /*0450*/ 	.short	0x010a
        /*0452*/ 	.byte	0x06
	.zero		1


	//   ....[54]....
        /*0454*/ 	.word	0x00002f60
        /*0458*/ 	.word	0x000000ff
        /*045c*/ 	.word	0x00000008
        /*0460*/ 	.short	0x010a
        /*0462*/ 	.byte	0x06
	.zero		1


	//   ....[55]....
        /*0464*/ 	.word	0x000030f0
        /*0468*/ 	.word	0x000000ff
        /*046c*/ 	.word	0x00000008
        /*0470*/ 	.short	0x010a
        /*0472*/ 	.byte	0x06
	.zero		1


	//   ....[56]....
        /*0474*/ 	.word	0x00003110
        /*0478*/ 	.word	0x000000ff
        /*047c*/ 	.word	0x00000008
        /*0480*/ 	.short	0x010a
        /*0482*/ 	.byte	0x06
	.zero		1


	//   ....[57]....
        /*0484*/ 	.word	0x000031d0
        /*0488*/ 	.word	0x000000ff
        /*048c*/ 	.word	0x00000000
        /*0490*/ 	.short	0x0101
        /*0492*/ 	.byte	0x07
	.zero		1


	//   ....[58]....
        /*0494*/ 	.word	0x000034b0
        /*0498*/ 	.word	0x00000000
        /*049c*/ 	.word	0x00000060
        /*04a0*/ 	.short	0x010a
        /*04a2*/ 	.byte	0xff
	.zero		1


	//   ....[59]....
        /*04a4*/ 	.word	0x00003570
        /*04a8*/ 	.word	0x00000000
        /*04ac*/ 	.word	0x00000000
        /*04b0*/ 	.short	0x0101
        /*04b2*/ 	.byte	0xff
	.zero		1


	//   ....[60]....
        /*04b4*/ 	.word	0x00003620
        /*04b8*/ 	.word	0x000000ff
        /*04bc*/ 	.word	0x00000000
        /*04c0*/ 	.short	0x010a
        /*04c2*/ 	.byte	0x06
	.zero		1


	//   ....[61]....
        /*04c4*/ 	.word	0x00003630
        /*04c8*/ 	.word	0x000000ff
        /*04cc*/ 	.word	0x000000a0
        /*04d0*/ 	.short	0x010a
        /*04d2*/ 	.byte	0x0b
	.zero		1


	//   ....[62]....
        /*04d4*/ 	.word	0x000036f0
        /*04d8*/ 	.word	0x000000ff
        /*04dc*/ 	.word	0x00000000
        /*04e0*/ 	.short	0x010a
        /*04e2*/ 	.byte	0x09
	.zero		1


	//   ....[63]....
        /*04e4*/ 	.word	0x00003830
        /*04e8*/ 	.word	0x000000ff
        /*04ec*/ 	.word	0x00000000
        /*04f0*/ 	.short	0x010a
        /*04f2*/ 	.byte	0x06
	.zero		1


	//   ....[64]....
        /*04f4*/ 	.word	0x00003a30
        /*04f8*/ 	.word	0x000000ff
        /*04fc*/ 	.word	0x00000000
        /*0500*/ 	.short	0x010a
        /*0502*/ 	.byte	0x07
	.zero		1


	//   ....[65]....
        /*0504*/ 	.word	0x00003ac0
        /*0508*/ 	.word	0x000000ff
        /*050c*/ 	.word	0x00000000
        /*0510*/ 	.short	0x010a
        /*0512*/ 	.byte	0x07
	.zero		1


	//   ....[66]....
        /*0514*/ 	.word	0x00003b50
        /*0518*/ 	.word	0x000000ff
        /*051c*/ 	.word	0x00000000
        /*0520*/ 	.short	0x010a
        /*0522*/ 	.byte	0x07
	.zero		1


	//   ....[67]....
        /*0524*/ 	.word	0x00003bf0
        /*0528*/ 	.word	0x00000000
        /*052c*/ 	.word	0x00000000
        /*0530*/ 	.short	0x010a
        /*0532*/ 	.byte	0xff
	.zero		1


	//   ....[68]....
        /*0534*/ 	.word	0x00003c30
        /*0538*/ 	.word	0x00000000
        /*053c*/ 	.word	0x00000000
        /*0540*/ 	.short	0x010a
        /*0542*/ 	.byte	0xff
	.zero		1


	//   ....[69]....
        /*0544*/ 	.word	0x00003ca0
        /*0548*/ 	.word	0x000000ff
        /*054c*/ 	.word	0x00000000
        /*0550*/ 	.short	0x0101
        /*0552*/ 	.byte	0x05
	.zero		1


	//   ....[70]....
        /*0554*/ 	.word	0x00003ce0
        /*0558*/ 	.word	0x000000ff
        /*055c*/ 	.word	0x000000e0
        /*0560*/ 	.short	0x010a
        /*0562*/ 	.byte	0x08
	.zero		1


	//   ....[71]....
        /*0564*/ 	.word	0x00003d30
        /*0568*/ 	.word	0x000000ff
        /*056c*/ 	.word	0x00000000
        /*0570*/ 	.short	0x0101
        /*0572*/ 	.byte	0x05
	.zero		1


	//   ....[72]....
        /*0574*/ 	.word	0x00004140
        /*0578*/ 	.word	0x00000000
        /*057c*/ 	.word	0x00000060
        /*0580*/ 	.short	0x010a
        /*0582*/ 	.byte	0xff
	.zero		1


	//   ....[73]....
        /*0584*/ 	.word	0x00004230
        /*0588*/ 	.word	0x00000000
        /*058c*/ 	.word	0x00000000
        /*0590*/ 	.short	0x0101
        /*0592*/ 	.byte	0xff
	.zero		1


	//   ....[74]....
        /*0594*/ 	.word	0x00004550
        /*0598*/ 	.word	0x000000ff
        /*059c*/ 	.word	0x00000058
        /*05a0*/ 	.short	0x010a
        /*05a2*/ 	.byte	0x06
	.zero		1


	//   ....[75]....
        /*05a4*/ 	.word	0x000046d0
        /*05a8*/ 	.word	0x000000ff
        /*05ac*/ 	.word	0x00000048
        /*05b0*/ 	.short	0x010a
        /*05b2*/ 	.byte	0x06
	.zero		1


	//   ....[76]....
        /*05b4*/ 	.word	0x00004a00
        /*05b8*/ 	.word	0x000000ff
        /*05bc*/ 	.word	0x00000040
        /*05c0*/ 	.short	0x010b
        /*05c2*/ 	.byte	0x06
	.zero		1


	//   ....[77]....
        /*05c4*/ 	.word	0x00004a20
        /*05c8*/ 	.word	0x000000ff
        /*05cc*/ 	.word	0x00000000
        /*05d0*/ 	.short	0x0101
        /*05d2*/ 	.byte	0x25
	.zero		1


	//   ....[78]....
        /*05d4*/ 	.word	0x00004a60
        /*05d8*/ 	.word	0x00000000
        /*05dc*/ 	.word	0x00000048
        /*05e0*/ 	.short	0x010a
        /*05e2*/ 	.byte	0xff
	.zero		1


	//   ....[79]....
        /*05e4*/ 	.word	0x00004dd0
        /*05e8*/ 	.word	0x00000000
        /*05ec*/ 	.word	0x00000060
        /*05f0*/ 	.short	0x010a
        /*05f2*/ 	.byte	0xff
	.zero		1


	//   ....[80]....
        /*05f4*/ 	.word	0x00004ee0
        /*05f8*/ 	.word	0x00000000
        /*05fc*/ 	.word	0x00000000
        /*0600*/ 	.short	0x0101
        /*0602*/ 	.byte	0xff
	.zero		1


	//   ....[81]....
        /*0604*/ 	.word	0x00005880
        /*0608*/ 	.word	0x000000ff
        /*060c*/ 	.word	0x00000040
        /*0610*/ 	.short	0x010a
        /*0612*/ 	.byte	0x2b
	.zero		1


	//   ....[82]....
        /*0614*/ 	.word	0x00005890
        /*0618*/ 	.word	0x000000bb
        /*061c*/ 	.word	0x00000080
        /*0620*/ 	.short	0x010a
        /*0622*/ 	.byte	0xff
	.zero		1


	//   ....[83]....
        /*0624*/ 	.word	0x00005a20
        /*0628*/ 	.word	0x000000ff
        /*062c*/ 	.word	0x00000040
        /*0630*/ 	.short	0x010a
        /*0632*/ 	.byte	0x2b
	.zero		1


	//   ....[84]....
        /*0634*/ 	.word	0x00005b20
        /*0638*/ 	.word	0x000000ff
        /*063c*/ 	.word	0x00000000
        /*0640*/ 	.short	0x0101
        /*0642*/ 	.byte	0x04
	.zero		1


	//   ....[85]....
        /*0644*/ 	.word	0x00005b80
        /*0648*/ 	.word	0x000000bb
        /*064c*/ 	.word	0x00000080
        /*0650*/ 	.short	0x010a
        /*0652*/ 	.byte	0xff
	.zero		1


	//   ....[86]....
        /*0654*/ 	.word	0x00005e20
        /*0658*/ 	.word	0x000000bb
        /*065c*/ 	.word	0x00000000
        /*0660*/ 	.short	0x0101
        /*0662*/ 	.byte	0xff
	.zero		1


	//   ....[87]....
        /*0664*/ 	.word	0x000070d0
        /*0668*/ 	.word	0x00000003
        /*066c*/ 	.word	0x000000d0
        /*0670*/ 	.short	0x010a
        /*0672*/ 	.byte	0xff
	.zero		1


	//   ....[88]....
        /*0674*/ 	.word	0x00007130
        /*0678*/ 	.word	0x00000002
        /*067c*/ 	.word	0x00000020
        /*0680*/ 	.short	0x010a
        /*0682*/ 	.byte	0xff
	.zero		1


	//   ....[89]....
        /*0684*/ 	.word	0x00007190
        /*0688*/ 	.word	0x00000002
        /*068c*/ 	.word	0x00000020
        /*0690*/ 	.short	0x010a
        /*0692*/ 	.byte	0xff
	.zero		1


	//   ....[90]....
        /*0694*/ 	.word	0x000071e0
        /*0698*/ 	.word	0x00000002
        /*069c*/ 	.word	0x00000060
        /*06a0*/ 	.short	0x010a
        /*06a2*/ 	.byte	0xff
	.zero		1


	//   ....[91]....
        /*06a4*/ 	.word	0x00007240
        /*06a8*/ 	.word	0x00000000
        /*06ac*/ 	.word	0x00000000
        /*06b0*/ 	.short	0x010a
        /*06b2*/ 	.byte	0xff
	.zero		1


	//   ....[92]....
        /*06b4*/ 	.word	0x000072a0
        /*06b8*/ 	.word	0x00000000
        /*06bc*/ 	.word	0x00000000
        /*06c0*/ 	.short	0x010a
        /*06c2*/ 	.byte	0xff
	.zero		1


	//   ....[93]....
        /*06c4*/ 	.word	0x00007300
        /*06c8*/ 	.word	0x00000000
        /*06cc*/ 	.word	0x00000000
        /*06d0*/ 	.short	0x010a
        /*06d2*/ 	.byte	0xff
	.zero		1


	//   ....[94]....
        /*06d4*/ 	.word	0x00007350
        /*06d8*/ 	.word	0x00000000
        /*06dc*/ 	.word	0x000000c0
        /*06e0*/ 	.short	0x010a
        /*06e2*/ 	.byte	0xff
	.zero		1


	//   ....[95]....
        /*06e4*/ 	.word	0x000073b0
        /*06e8*/ 	.word	0x00000000
        /*06ec*/ 	.word	0x00000070
        /*06f0*/ 	.short	0x010a
        /*06f2*/ 	.byte	0xff
	.zero		1


	//   ....[96]....
        /*06f4*/ 	.word	0x00007400
        /*06f8*/ 	.word	0x00000000
        /*06fc*/ 	.word	0x00000060
        /*0700*/ 	.short	0x010a
        /*0702*/ 	.byte	0xff
	.zero		1


	//   ....[97]....
        /*0704*/ 	.word	0x00007460
        /*0708*/ 	.word	0x00000000
        /*070c*/ 	.word	0x00000070
        /*0710*/ 	.short	0x010a
        /*0712*/ 	.byte	0xff
	.zero		1


	//   ....[98]....
        /*0714*/ 	.word	0x000074c0
        /*0718*/ 	.word	0x00000004
        /*071c*/ 	.word	0x00000008
        /*0720*/ 	.short	0x010a
        /*0722*/ 	.byte	0xff
	.zero		1


	//   ....[99]....
        /*0724*/ 	.word	0x000075a0
        /*0728*/ 	.word	0x00000002
        /*072c*/ 	.word	0x00000008
        /*0730*/ 	.short	0x010a
        /*0732*/ 	.byte	0xff
	.zero		1


	//   ....[100]....
        /*0734*/ 	.word	0x000075f0
        /*0738*/ 	.word	0x00000000
        /*073c*/ 	.word	0x00000060
        /*0740*/ 	.short	0x010a
        /*0742*/ 	.byte	0xff
	.zero		1


	//   ....[101]....
        /*0744*/ 	.word	0x00007650
        /*0748*/ 	.word	0x00000000
        /*074c*/ 	.word	0x000000a0
        /*0750*/ 	.short	0x010a
        /*0752*/ 	.byte	0xff
	.zero		1


	//   ....[102]....
        /*0754*/ 	.word	0x000076b0
        /*0758*/ 	.word	0x00000000
        /*075c*/ 	.word	0x00000000
        /*0760*/ 	.short	0x010a
        /*0762*/ 	.byte	0xff
	.zero		1


	//   ....[103]....
        /*0764*/ 	.word	0x00007710
        /*0768*/ 	.word	0x00000000
        /*076c*/ 	.word	0x00000000
        /*0770*/ 	.short	0x010a
        /*0772*/ 	.byte	0xff
	.zero		1


	//   ....[104]....
        /*0774*/ 	.word	0x00007770
        /*0778*/ 	.word	0x00000000
        /*077c*/ 	.word	0x00000000
        /*0780*/ 	.short	0x010a
        /*0782*/ 	.byte	0xff
	.zero		1


	//   ....[105]....
        /*0784*/ 	.word	0x000077d0
        /*0788*/ 	.word	0x00000000
        /*078c*/ 	.word	0x00000000
        /*0790*/ 	.short	0x010a
        /*0792*/ 	.byte	0xff
	.zero		1


	//   ....[106]....
        /*0794*/ 	.word	0x00007830
        /*0798*/ 	.word	0x00000000
        /*079c*/ 	.word	0x000000e0
        /*07a0*/ 	.short	0x010a
        /*07a2*/ 	.byte	0xff
	.zero		1


	//   ....[107]....
        /*07a4*/ 	.word	0x00007880
        /*07a8*/ 	.word	0x00000000
        /*07ac*/ 	.word	0x00000060
        /*07b0*/ 	.short	0x010a
        /*07b2*/ 	.byte	0xff
	.zero		1


	//   ....[108]....
        /*07b4*/ 	.word	0x000078e0
        /*07b8*/ 	.word	0x00000000
        /*07bc*/ 	.word	0x00000058
        /*07c0*/ 	.short	0x010a
        /*07c2*/ 	.byte	0xff
	.zero		1


	//   ....[109]....
        /*07c4*/ 	.word	0x00007940
        /*07c8*/ 	.word	0x00000003
        /*07cc*/ 	.word	0x00000048
        /*07d0*/ 	.short	0x010a
        /*07d2*/ 	.byte	0xff
	.zero		1


	//   ....[110]....
        /*07d4*/ 	.word	0x00007990
        /*07d8*/ 	.word	0x00000000
        /*07dc*/ 	.word	0x00000060
        /*07e0*/ 	.short	0x010a
        /*07e2*/ 	.byte	0xff
	.zero		1


	//   ....[111]....
        /*07e4*/ 	.word	0x000079f0
        /*07e8*/ 	.word	0x00000000
        /*07ec*/ 	.word	0x00000040
        /*07f0*/ 	.short	0x010a
        /*07f2*/ 	.byte	0xff
	.zero		1


	//   ....[112]....
        /*07f4*/ 	.word	0x00007a40
        /*07f8*/ 	.word	0x000000bb
        /*07fc*/ 	.word	0x00000080
        /*0800*/ 	.short	0x010a
        /*0802*/ 	.byte	0xff
	.zero		1


	//----- nvinfo : EIATTR_NUM_MBARRIERS
	.align		4
.L_47:
        /*0804*/ 	.byte	0x03, 0x38
        /*0806*/ 	.short	0x001d


	//----- nvinfo : EIATTR_EXIT_INSTR_OFFSETS
	.align		4
        /*0808*/ 	.byte	0x04, 0x1c
        /*080a*/ 	.short	(.L_49 - .L_48)


	//   ....[0]....
.L_48:
        /*080c*/ 	.word	0x000027d0


	//   ....[1]....
        /*0810*/ 	.word	0x00002cd0


	//   ....[2]....
        /*0814*/ 	.word	0x00002d30


	//   ....[3]....
        /*0818*/ 	.word	0x00003f60


	//   ....[4]....
        /*081c*/ 	.word	0x00004a90


	//   ....[5]....
        /*0820*/ 	.word	0x00004ad0


	//   ....[6]....
        /*0824*/ 	.word	0x000070c0


	//----- nvinfo : EIATTR_MAX_THREADS
	.align		4
.L_49:
        /*0828*/ 	.byte	0x04, 0x05
        /*082a*/ 	.short	(.L_51 - .L_50)
.L_50:
        /*082c*/ 	.word	0x00000100
        /*0830*/ 	.word	0x00000001
        /*0834*/ 	.word	0x00000001


	//----- nvinfo : EIATTR_CRS_STACK_SIZE
	.align		4
.L_51:
        /*0838*/ 	.byte	0x04, 0x1e
        /*083a*/ 	.short	(.L_53 - .L_52)
.L_52:
        /*083c*/ 	.word	0x00000000


	//----- nvinfo : EIATTR_CBANK_PARAM_SIZE
	.align		4
.L_53:
        /*0840*/ 	.byte	0x03, 0x19
        /*0842*/ 	.short	0x0800


	//----- nvinfo : EIATTR_PARAM_CBANK
	.align		4
        /*0844*/ 	.byte	0x04, 0x0a
        /*0846*/ 	.short	(.L_55 - .L_54)
	.align		4
.L_54:
        /*0848*/ 	.word	index@(.nv.constant0._ZN7cutlass13device_kernelINS_4gemm6kernel13GemmUniversalIN4cute5tupleIJiiiiEEENS1_10collective13CollectiveMmaINS1_35MainloopSm100TmaUmmaWarpSpecializedILi4ELi2ELi4ENS5_IJNS4_1CILi2EEENSA_ILi1EEESC_EEEEENS5_IJNSA_ILi256EEENSA_ILi64EEENSA_ILi32EEEEEEaNS5_IJlSC_lEEEaSJ_NS4_8TiledMMAINS4_8MMA_AtomIJNS4_21SM100_MMA_S8_2x1SM_SSIaaiLi256ELi64ELNS4_4UMMA5MajorE0ELSO_0ELNSN_8SaturateE0EEEEEENS4_6LayoutINS5_IJSC_SC_SC_EEENS5_IJNSA_ILi0EEESU_SU_EEEEENS5_IJNS4_10UnderscoreESX_SX_EEEEENS4_18SM100_TMA_2SM_LOADENS4_14ComposedLayoutINS4_7SwizzleILi1ELi4ELi3EEENS4_18smem_ptr_flag_bitsILi8EEENSS_INS5_IJNSA_ILi8EEESH_EEENS5_IJSH_SC_EEEEEEEvNS4_8identityES10_S1A_vS1B_EENS_8epilogue10collective18CollectiveEpilogueINS1D_23Sm100TmaWarpSpecializedILi1ELi1ELi64ELb0ELb0EEEJNS5_IJNSA_ILi128EEESG_SH_EEENS5_IJNSS_IS1I_SC_EENSS_ISG_SC_EEEEEaSJ_aSJ_NS1D_6fusion15FusionCallbacksIS1H_NS1N_17LinearCombinationIaiaiLNS_15FloatRoundStyleE2EEES1J_S1M_JEEENS4_5SM1004TMEM4LOAD26SM100_TMEM_LOAD_32dp32b64xENS4_13SM90_TMA_LOADENS11_INS12_ILi2ELi4ELi3EEES15_NSS_INS5_IJS16_SG_EEENS5_IJSG_SC_EEEEEEENS4_39AutoVectorizingCopyWithAssumedAlignmentILi128EEENS4_14SM90_TMA_STOREES22_S24_S24_EEEvvEEEEvNT_6ParamsE)
        /*084c*/ 	.short	0x0380
        /*084e*/ 	.short	0x0800


	//----- nvinfo : EIATTR_SW_WAR
	.align		4
.L_55:
        /*0850*/ 	.byte	0x04, 0x36
        /*0852*/ 	.short	(.L_57 - .L_56)
.L_56:
        /*0854*/ 	.word	0x00000008
.L_57:


//--------------------- .nv.callgraph             --------------------------
	.section	.nv.callgraph,"",@"SHT_CUDA_CALLGRAPH"
	.align	4
	.sectionentsize	8
	.align		4
        /*0000*/ 	.word	0x00000000
	.align		4
        /*0004*/ 	.word	0xffffffff
	.align		4
        /*0008*/ 	.word	index@(_ZN7cutlass13device_kernelINS_4gemm6kernel13GemmUniversalIN4cute5tupleIJiiiiEEENS1_10collective13CollectiveMmaINS1_35MainloopSm100TmaUmmaWarpSpecializedILi4ELi2ELi4ENS5_IJNS4_1CILi2EEENSA_ILi1EEESC_EEEEENS5_IJNSA_ILi256EEENSA_ILi64EEENSA_ILi32EEEEEEaNS5_IJlSC_lEEEaSJ_NS4_8TiledMMAINS4_8MMA_AtomIJNS4_21SM100_MMA_S8_2x1SM_SSIaaiLi256ELi64ELNS4_4UMMA5MajorE0ELSO_0ELNSN_8SaturateE0EEEEEENS4_6LayoutINS5_IJSC_SC_SC_EEENS5_IJNSA_ILi0EEESU_SU_EEEEENS5_IJNS4_10UnderscoreESX_SX_EEEEENS4_18SM100_TMA_2SM_LOADENS4_14ComposedLayoutINS4_7SwizzleILi1ELi4ELi3EEENS4_18smem_ptr_flag_bitsILi8EEENSS_INS5_IJNSA_ILi8EEESH_EEENS5_IJSH_SC_EEEEEEEvNS4_8identityES10_S1A_vS1B_EENS_8epilogue10collective18CollectiveEpilogueINS1D_23Sm100TmaWarpSpecializedILi1ELi1ELi64ELb0ELb0EEEJNS5_IJNSA_ILi128EEESG_SH_EEENS5_IJNSS_IS1I_SC_EENSS_ISG_SC_EEEEEaSJ_aSJ_NS1D_6fusion15FusionCallbacksIS1H_NS1N_17LinearCombinationIaiaiLNS_15FloatRoundStyleE2EEES1J_S1M_JEEENS4_5SM1004TMEM4LOAD26SM100_TMEM_LOAD_32dp32b64xENS4_13SM90_TMA_LOADENS11_INS12_ILi2ELi4ELi3EEES15_NSS_INS5_IJS16_SG_EEENS5_IJSG_SC_EEEEEEENS4_39AutoVectorizingCopyWithAssumedAlignmentILi128EEENS4_14SM90_TMA_STOREES22_S24_S24_EEEvvEEEEvNT_6ParamsE)
	.align		4
        /*000c*/ 	.word	index@(__assertfail)
	.align		4
        /*0010*/ 	.word	0x00000000
	.align		4
        /*0014*/ 	.word	0xfffffffe
	.align		4
        /*0018*/ 	.word	0x00000000
	.align		4
        /*001c*/ 	.word	0xfffffffd
	.align		4
        /*0020*/ 	.word	0x00000000
	.align		4
        /*0024*/ 	.word	0xfffffffc


//--------------------- .nv.constant4             --------------------------
	.section	.nv.constant4,"a",@progbits
	.align	8
	.align		8
.nv.constant4:
        /*0000*/ 	.dword	__assertfail
	.align		8
        /*0008*/ 	.dword	__unnamed_1
	.align		8
        /*0010*/ 	.dword	__unnamed_2
	.align		8
        /*0018*/ 	.dword	_ZN40_INTERNAL_6043747d_4_k_cu_004c235e_102714cuda3std3__45__cpo5beginE
	.align		8
        /*0020*/ 	.dword	_ZN40_INTERNAL_6043747d_4_k_cu_004c235e_102714cuda3std3__45__cpo3endE
	.align		8
        /*0028*/ 	.dword	_ZN40_INTERNAL_6043747d_4_k_cu_004c235e_102714cuda3std3__45__cpo6cbeginE
	.align		8
        /*0030*/ 	.dword	_ZN40_INTERNAL_6043747d_4_k_cu_004c235e_102714cuda3std3__45__cpo4cendE
	.align		8
        /*0038*/ 	.dword	_ZN40_INTERNAL_6043747d_4_k_cu_004c235e_102714cuda3std3__442_GLOBAL__N__6043747d_4_k_cu_004c235e_102716ignoreE
	.align		8
        /*0040*/ 	.dword	_ZN40_INTERNAL_6043747d_4_k_cu_004c235e_102714cuda3std3__419piecewise_constructE
	.align		8
        /*0048*/ 	.dword	_ZN40_INTERNAL_6043747d_4_k_cu_004c235e_102714cuda3std3__48in_placeE
	.align		8
        /*0050*/ 	.dword	_ZN40_INTERNAL_6043747d_4_k_cu_004c235e_102714cuda3std6ranges3__45__cpo4swapE
	.align		8
        /*0058*/ 	.dword	_ZN40_INTERNAL_6043747d_4_k_cu_004c235e_102714cuda3std6ranges3__45__cpo9iter_moveE
	.align		8
        /*0060*/ 	.dword	_ZN40_INTERNAL_6043747d_4_k_cu_004c235e_102714cute7productE
	.align		8
        /*0068*/ 	.dword	_ZN40_INTERNAL_6043747d_4_k_cu_004c235e_102714cute1_E
	.align		8
        /*0070*/ 	.dword	$str$25
	.align		8
        /*0078*/ 	.dword	$str$26
	.align		8
        /*0080*/ 	.dword	$str$27
	.align		8
        /*0088*/ 	.dword	$str$28


//--------------------- .text._ZN7cutlass13device_kernelINS_4gemm6kernel13GemmUniversalIN4cute5tupleIJiiiiEEENS1_10collective13CollectiveMmaINS1_35MainloopSm100TmaUmmaWarpSpecializedILi4ELi2ELi4ENS5_IJNS4_1CILi2EEENSA_ILi1EEESC_EEEEENS5_IJNSA_ILi256EEENSA_ILi64EEENSA_ILi32EEEEEEaNS5_IJlSC_lEEEaSJ_NS4_8TiledMMAINS4_8MMA_AtomIJNS4_21SM100_MMA_S8_2x1SM_SSIaaiLi256ELi64ELNS4_4UMMA5MajorE0ELSO_0ELNSN_8SaturateE0EEEEEENS4_6LayoutINS5_IJSC_SC_SC_EEENS5_IJNSA_ILi0EEESU_SU_EEEEENS5_IJNS4_10UnderscoreESX_SX_EEEEENS4_18SM100_TMA_2SM_LOADENS4_14ComposedLayoutINS4_7SwizzleILi1ELi4ELi3EEENS4_18smem_ptr_flag_bitsILi8EEENSS_INS5_IJNSA_ILi8EEESH_EEENS5_IJSH_SC_EEEEEEEvNS4_8identityES10_S1A_vS1B_EENS_8epilogue10collective18CollectiveEpilogueINS1D_23Sm100TmaWarpSpecializedILi1ELi1ELi64ELb0ELb0EEEJNS5_IJNSA_ILi128EEESG_SH_EEENS5_IJNSS_IS1I_SC_EENSS_ISG_SC_EEEEEaSJ_aSJ_NS1D_6fusion15FusionCallbacksIS1H_NS1N_17LinearCombinationIaiaiLNS_15FloatRoundStyleE2EEES1J_S1M_JEEENS4_5SM1004TMEM4LOAD26SM100_TMEM_LOAD_32dp32b64xENS4_13SM90_TMA_LOADENS11_INS12_ILi2ELi4ELi3EEES15_NSS_INS5_IJS16_SG_EEENS5_IJSG_SC_EEEEEEENS4_39AutoVectorizingCopyWithAssumedAlignmentILi128EEENS4_14SM90_TMA_STOREES22_S24_S24_EEEvvEEEEvNT_6ParamsE --------------------------
	.section	.text._ZN7cutlass13device_kernelINS_4gemm6kernel13GemmUniversalIN4cute5tupleIJiiiiEEENS1_10collective13CollectiveMmaINS1_35MainloopSm100TmaUmmaWarpSpecializedILi4ELi2ELi4ENS5_IJNS4_1CILi2EEENSA_ILi1EEESC_EEEEENS5_IJNSA_ILi256EEENSA_ILi64EEENSA_ILi32EEEEEEaNS5_IJlSC_lEEEaSJ_NS4_8TiledMMAINS4_8MMA_AtomIJNS4_21SM100_MMA_S8_2x1SM_SSIaaiLi256ELi64ELNS4_4UMMA5MajorE0ELSO_0ELNSN_8SaturateE0EEEEEENS4_6LayoutINS5_IJSC_SC_SC_EEENS5_IJNSA_ILi0EEESU_SU_EEEEENS5_IJNS4_10UnderscoreESX_SX_EEEEENS4_18SM100_TMA_2SM_LOADENS4_14ComposedLayoutINS4_7SwizzleILi1ELi4ELi3EEENS4_18smem_ptr_flag_bitsILi8EEENSS_INS5_IJNSA_ILi8EEESH_EEENS5_IJSH_SC_EEEEEEEvNS4_8identityES10_S1A_vS1B_EENS_8epilogue10collective18CollectiveEpilogueINS1D_23Sm100TmaWarpSpecializedILi1ELi1ELi64ELb0ELb0EEEJNS5_IJNSA_ILi128EEESG_SH_EEENS5_IJNSS_IS1I_SC_EENSS_ISG_SC_EEEEEaSJ_aSJ_NS1D_6fusion15FusionCallbacksIS1H_NS1N_17LinearCombinationIaiaiLNS_15FloatRoundStyleE2EEES1J_S1M_JEEENS4_5SM1004TMEM4LOAD26SM100_TMEM_LOAD_32dp32b64xENS4_13SM90_TMA_LOADENS11_INS12_ILi2ELi4ELi3EEES15_NSS_INS5_IJS16_SG_EEENS5_IJSG_SC_EEEEEEENS4_39AutoVectorizingCopyWithAssumedAlignmentILi128EEENS4_14SM90_TMA_STOREES22_S24_S24_EEEvvEEEEvNT_6ParamsE,"ax",@progbits
	.align	128
.text._ZN7cutlass13device_kernelINS_4gemm6kernel13GemmUniversalIN4cute5tupleIJiiiiEEENS1_10collective13CollectiveMmaINS1_35MainloopSm100TmaUmmaWarpSpecializedILi4ELi2ELi4ENS5_IJNS4_1CILi2EEENSA_ILi1EEESC_EEEEENS5_IJNSA_ILi256EEENSA_ILi64EEENSA_ILi32EEEEEEaNS5_IJlSC_lEEEaSJ_NS4_8TiledMMAINS4_8MMA_AtomIJNS4_21SM100_MMA_S8_2x1SM_SSIaaiLi256ELi64ELNS4_4UMMA5MajorE0ELSO_0ELNSN_8SaturateE0EEEEEENS4_6LayoutINS5_IJSC_SC_SC_EEENS5_IJNSA_ILi0EEESU_SU_EEEEENS5_IJNS4_10UnderscoreESX_SX_EEEEENS4_18SM100_TMA_2SM_LOADENS4_14ComposedLayoutINS4_7SwizzleILi1ELi4ELi3EEENS4_18smem_ptr_flag_bitsILi8EEENSS_INS5_IJNSA_ILi8EEESH_EEENS5_IJSH_SC_EEEEEEEvNS4_8identityES10_S1A_vS1B_EENS_8epilogue10collective18CollectiveEpilogueINS1D_23Sm100TmaWarpSpecializedILi1ELi1ELi64ELb0ELb0EEEJNS5_IJNSA_ILi128EEESG_SH_EEENS5_IJNSS_IS1I_SC_EENSS_ISG_SC_EEEEEaSJ_aSJ_NS1D_6fusion15FusionCallbacksIS1H_NS1N_17LinearCombinationIaiaiLNS_15FloatRoundStyleE2EEES1J_S1M_JEEENS4_5SM1004TMEM4LOAD26SM100_TMEM_LOAD_32dp32b64xENS4_13SM90_TMA_LOADENS11_INS12_ILi2ELi4ELi3EEES15_NSS_INS5_IJS16_SG_EEENS5_IJSG_SC_EEEEEEENS4_39AutoVectorizingCopyWithAssumedAlignmentILi128EEENS4_14SM90_TMA_STOREES22_S24_S24_EEEvvEEEEvNT_6ParamsE:
        .type           _ZN7cutlass13device_kernelINS_4gemm6kernel13GemmUniversalIN4cute5tupleIJiiiiEEENS1_10collective13CollectiveMmaINS1_35MainloopSm100TmaUmmaWarpSpecializedILi4ELi2ELi4ENS5_IJNS4_1CILi2EEENSA_ILi1EEESC_EEEEENS5_IJNSA_ILi256EEENSA_ILi64EEENSA_ILi32EEEEEEaNS5_IJlSC_lEEEaSJ_NS4_8TiledMMAINS4_8MMA_AtomIJNS4_21SM100_MMA_S8_2x1SM_SSIaaiLi256ELi64ELNS4_4UMMA5MajorE0ELSO_0ELNSN_8SaturateE0EEEEEENS4_6LayoutINS5_IJSC_SC_SC_EEENS5_IJNSA_ILi0EEESU_SU_EEEEENS5_IJNS4_10UnderscoreESX_SX_EEEEENS4_18SM100_TMA_2SM_LOADENS4_14ComposedLayoutINS4_7SwizzleILi1ELi4ELi3EEENS4_18smem_ptr_flag_bitsILi8EEENSS_INS5_IJNSA_ILi8EEESH_EEENS5_IJSH_SC_EEEEEEEvNS4_8identityES10_S1A_vS1B_EENS_8epilogue10collective18CollectiveEpilogueINS1D_23Sm100TmaWarpSpecializedILi1ELi1ELi64ELb0ELb0EEEJNS5_IJNSA_ILi128EEESG_SH_EEENS5_IJNSS_IS1I_SC_EENSS_ISG_SC_EEEEEaSJ_aSJ_NS1D_6fusion15FusionCallbacksIS1H_NS1N_17LinearCombinationIaiaiLNS_15FloatRoundStyleE2EEES1J_S1M_JEEENS4_5SM1004TMEM4LOAD26SM100_TMEM_LOAD_32dp32b64xENS4_13SM90_TMA_LOADENS11_INS12_ILi2ELi4ELi3EEES15_NSS_INS5_IJS16_SG_EEENS5_IJSG_SC_EEEEEEENS4_39AutoVectorizingCopyWithAssumedAlignmentILi128EEENS4_14SM90_TMA_STOREES22_S24_S24_EEEvvEEEEvNT_6ParamsE,@function
        .size           _ZN7cutlass13device_kernelINS_4gemm6kernel13GemmUniversalIN4cute5tupleIJiiiiEEENS1_10collective13CollectiveMmaINS1_35MainloopSm100TmaUmmaWarpSpecializedILi4ELi2ELi4ENS5_IJNS4_1CILi2EEENSA_ILi1EEESC_EEEEENS5_IJNSA_ILi256EEENSA_ILi64EEENSA_ILi32EEEEEEaNS5_IJlSC_lEEEaSJ_NS4_8TiledMMAINS4_8MMA_AtomIJNS4_21SM100_MMA_S8_2x1SM_SSIaaiLi256ELi64ELNS4_4UMMA5MajorE0ELSO_0ELNSN_8SaturateE0EEEEEENS4_6LayoutINS5_IJSC_SC_SC_EEENS5_IJNSA_ILi0EEESU_SU_EEEEENS5_IJNS4_10UnderscoreESX_SX_EEEEENS4_18SM100_TMA_2SM_LOADENS4_14ComposedLayoutINS4_7SwizzleILi1ELi4ELi3EEENS4_18smem_ptr_flag_bitsILi8EEENSS_INS5_IJNSA_ILi8EEESH_EEENS5_IJSH_SC_EEEEEEEvNS4_8identityES10_S1A_vS1B_EENS_8epilogue10collective18CollectiveEpilogueINS1D_23Sm100TmaWarpSpecializedILi1ELi1ELi64ELb0ELb0EEEJNS5_IJNSA_ILi128EEESG_SH_EEENS5_IJNSS_IS1I_SC_EENSS_ISG_SC_EEEEEaSJ_aSJ_NS1D_6fusion15FusionCallbacksIS1H_NS1N_17LinearCombinationIaiaiLNS_15FloatRoundStyleE2EEES1J_S1M_JEEENS4_5SM1004TMEM4LOAD26SM100_TMEM_LOAD_32dp32b64xENS4_13SM90_TMA_LOADENS11_INS12_ILi2ELi4ELi3EEES15_NSS_INS5_IJS16_SG_EEENS5_IJSG_SC_EEEEEEENS4_39AutoVectorizingCopyWithAssumedAlignmentILi128EEENS4_14SM90_TMA_STOREES22_S24_S24_EEEvvEEEEvNT_6ParamsE,(.L_x_149 - _ZN7cutlass13device_kernelINS_4gemm6kernel13GemmUniversalIN4cute5tupleIJiiiiEEENS1_10collective13CollectiveMmaINS1_35MainloopSm100TmaUmmaWarpSpecializedILi4ELi2ELi4ENS5_IJNS4_1CILi2EEENSA_ILi1EEESC_EEEEENS5_IJNSA_ILi256EEENSA_ILi64EEENSA_ILi32EEEEEEaNS5_IJlSC_lEEEaSJ_NS4_8TiledMMAINS4_8MMA_AtomIJNS4_21SM100_MMA_S8_2x1SM_SSIaaiLi256ELi64ELNS4_4UMMA5MajorE0ELSO_0ELNSN_8SaturateE0EEEEEENS4_6LayoutINS5_IJSC_SC_SC_EEENS5_IJNSA_ILi0EEESU_SU_EEEEENS5_IJNS4_10UnderscoreESX_SX_EEEEENS4_18SM100_TMA_2SM_LOADENS4_14ComposedLayoutINS4_7SwizzleILi1ELi4ELi3EEENS4_18smem_ptr_flag_bitsILi8EEENSS_INS5_IJNSA_ILi8EEESH_EEENS5_IJSH_SC_EEEEEEEvNS4_8identityES10_S1A_vS1B_EENS_8epilogue10collective18CollectiveEpilogueINS1D_23Sm100TmaWarpSpecializedILi1ELi1ELi64ELb0ELb0EEEJNS5_IJNSA_ILi128EEESG_SH_EEENS5_IJNSS_IS1I_SC_EENSS_ISG_SC_EEEEEaSJ_aSJ_NS1D_6fusion15FusionCallbacksIS1H_NS1N_17LinearCombinationIaiaiLNS_15FloatRoundStyleE2EEES1J_S1M_JEEENS4_5SM1004TMEM4LOAD26SM100_TMEM_LOAD_32dp32b64xENS4_13SM90_TMA_LOADENS11_INS12_ILi2ELi4ELi3EEES15_NSS_INS5_IJS16_SG_EEENS5_IJSG_SC_EEEEEEENS4_39AutoVectorizingCopyWithAssumedAlignmentILi128EEENS4_14SM90_TMA_STOREES22_S24_S24_EEEvvEEEEvNT_6ParamsE)
        .other          _ZN7cutlass13device_kernelINS_4gemm6kernel13GemmUniversalIN4cute5tupleIJiiiiEEENS1_10collective13CollectiveMmaINS1_35MainloopSm100TmaUmmaWarpSpecializedILi4ELi2ELi4ENS5_IJNS4_1CILi2EEENSA_ILi1EEESC_EEEEENS5_IJNSA_ILi256EEENSA_ILi64EEENSA_ILi32EEEEEEaNS5_IJlSC_lEEEaSJ_NS4_8TiledMMAINS4_8MMA_AtomIJNS4_21SM100_MMA_S8_2x1SM_SSIaaiLi256ELi64ELNS4_4UMMA5MajorE0ELSO_0ELNSN_8SaturateE0EEEEEENS4_6LayoutINS5_IJSC_SC_SC_EEENS5_IJNSA_ILi0EEESU_SU_EEEEENS5_IJNS4_10UnderscoreESX_SX_EEEEENS4_18SM100_TMA_2SM_LOADENS4_14ComposedLayoutINS4_7SwizzleILi1ELi4ELi3EEENS4_18smem_ptr_flag_bitsILi8EEENSS_INS5_IJNSA_ILi8EEESH_EEENS5_IJSH_SC_EEEEEEEvNS4_8identityES10_S1A_vS1B_EENS_8epilogue10collective18CollectiveEpilogueINS1D_23Sm100TmaWarpSpecializedILi1ELi1ELi64ELb0ELb0EEEJNS5_IJNSA_ILi128EEESG_SH_EEENS5_IJNSS_IS1I_SC_EENSS_ISG_SC_EEEEEaSJ_aSJ_NS1D_6fusion15FusionCallbacksIS1H_NS1N_17LinearCombinationIaiaiLNS_15FloatRoundStyleE2EEES1J_S1M_JEEENS4_5SM1004TMEM4LOAD26SM100_TMEM_LOAD_32dp32b64xENS4_13SM90_TMA_LOADENS11_INS12_ILi2ELi4ELi3EEES15_NSS_INS5_IJS16_SG_EEENS5_IJSG_SC_EEEEEEENS4_39AutoVectorizingCopyWithAssumedAlignmentILi128EEENS4_14SM90_TMA_STOREES22_S24_S24_EEEvvEEEEvNT_6ParamsE,@"STO_CUDA_ENTRY STV_DEFAULT"
_ZN7cutlass13device_kernelINS_4gemm6kernel13GemmUniversalIN4cute5tupleIJiiiiEEENS1_10collective13CollectiveMmaINS1_35MainloopSm100TmaUmmaWarpSpecializedILi4ELi2ELi4ENS5_IJNS4_1CILi2EEENSA_ILi1EEESC_EEEEENS5_IJNSA_ILi256EEENSA_ILi64EEENSA_ILi32EEEEEEaNS5_IJlSC_lEEEaSJ_NS4_8TiledMMAINS4_8MMA_AtomIJNS4_21SM100_MMA_S8_2x1SM_SSIaaiLi256ELi64ELNS4_4UMMA5MajorE0ELSO_0ELNSN_8SaturateE0EEEEEENS4_6LayoutINS5_IJSC_SC_SC_EEENS5_IJNSA_ILi0EEESU_SU_EEEEENS5_IJNS4_10UnderscoreESX_SX_EEEEENS4_18SM100_TMA_2SM_LOADENS4_14ComposedLayoutINS4_7SwizzleILi1ELi4ELi3EEENS4_18smem_ptr_flag_bitsILi8EEENSS_INS5_IJNSA_ILi8EEESH_EEENS5_IJSH_SC_EEEEEEEvNS4_8identityES10_S1A_vS1B_EENS_8epilogue10collective18CollectiveEpilogueINS1D_23Sm100TmaWarpSpecializedILi1ELi1ELi64ELb0ELb0EEEJNS5_IJNSA_ILi128EEESG_SH_EEENS5_IJNSS_IS1I_SC_EENSS_ISG_SC_EEEEEaSJ_aSJ_NS1D_6fusion15FusionCallbacksIS1H_NS1N_17LinearCombinationIaiaiLNS_15FloatRoundStyleE2EEES1J_S1M_JEEENS4_5SM1004TMEM4LOAD26SM100_TMEM_LOAD_32dp32b64xENS4_13SM90_TMA_LOADENS11_INS12_ILi2ELi4ELi3EEES15_NSS_INS5_IJS16_SG_EEENS5_IJSG_SC_EEEEEEENS4_39AutoVectorizingCopyWithAssumedAlignmentILi128EEENS4_14SM90_TMA_STOREES22_S24_S24_EEEvvEEEEvNT_6ParamsE:
[----:B------:R-:W1:Y:S01]  /*0000*/  LDC R1, c[0x0][0x37c] ;  /* 0x0000df00ff017b82 */ /* 0x000e620000000800 */
[----:B------:R-:W2:Y:S01]  /*0010*/  S2R R175, SR_TID.X ;  /* 0x0000000000af7919 */ /* 0x000ea20000002100 */
[----:B------:R-:W3:Y:S06]  /*0020*/  LDCU.64 UR6, c[0x0][0x890] ;  /* 0x00011200ff0677ac */ /* 0x000eec0008000a00 */
[----:B------:R-:W4:Y:S01]  /*0030*/  S2UR UR37, SR_CgaCtaId ;  /* 0x00000000002579c3 */ /* 0x000f220000008800 */
[----:B------:R-:W-:Y:S02]  /*0040*/  PRMT R167, RZ, 0x7610, R167 ;  /* 0x00007610ffa77816 */ /* 0x000fe400000000a7 */
[----:B------:R-:W-:Y:S01]  /*0050*/  ELECT P1, URZ, PT ;  /* 0x0000000000ff782f */ /* 0x000fe20003820000 */
[----:B------:R-:W1:Y:S01]  /*0060*/  LDCU.64 UR40, c[0x0][0x358] ;  /* 0x00006b00ff2877ac */ /* 0x000e620008000a00 */
[----:B---3--:R-:W-:-:S04]  /*0070*/  UISETP.NE.U32.AND UP0, UPT, UR6, URZ, UPT ;  /* 0x000000ff0600728c */ /* 0x008fc8000bf05070 */
[----:B------:R-:W-:Y:S02]  /*0080*/  UISETP.NE.AND.EX UP0, UPT, UR7, URZ, UPT, UP0 ;  /* 0x000000ff0700728c */ /* 0x000fe4000bf05300 */
[----:B----4-:R-:W-:Y:S02]  /*0090*/  ULOP3.LUT UR5, UR37, 0x1, URZ, 0xc0, !UPT ;  /* 0x0000000125057892 */ /* 0x010fe4000f8ec0ff */
[----:B------:R-:W-:Y:S01]  /*00a0*/  ULOP3.LUT UR4, UR37, 0x1, URZ, 0x3c, !UPT ;  /* 0x0000000125047892 */ /* 0x000fe2000f8e3cff */
[----:B--2---:R-:W-:-:S05]  /*00b0*/  SHF.R.U32.HI R180, RZ, 0x5, R175 ;  /* 0x00000005ffb47819 */ /* 0x004fca00000116af */
[----:B------:R-:W2:Y:S02]  /*00c0*/  SHFL.IDX PT, R0, R180, RZ, 0x1f ;  /* 0x00001fffb4007589 */ /* 0x000ea400000e0000 */
[----:B--2---:R-:W-:Y:S01]  /*00d0*/  R2UR UR10, R0 ;  /* 0x00000000000a72ca */ /* 0x004fe200000e0000 */
[----:B-1----:R-:W-:-:S14]  /*00e0*/  BRA.U UP0, `(.L_x_0) ;  /* 0x00000001002c7547 */ /* 0x002fdc000b800000 */
[----:B------:R-:W1:Y:S02]  /*00f0*/  LDCU.64 UR8, c[0x0][0x888] ;  /* 0x00011100ff0877ac */ /* 0x000e640008000a00 */
[----:B-1----:R-:W-:-:S04]  /*0100*/  UISETP.NE.U32.AND UP0, UPT, UR8, URZ, UPT ;  /* 0x000000ff0800728c */ /* 0x002fc8000bf05070 */
[----:B------:R-:W-:-:S09]  /*0110*/  UISETP.NE.AND.EX UP0, UPT, UR9, URZ, UPT, UP0 ;  /* 0x000000ff0900728c */ /* 0x000fd2000bf05300 */
[----:B------:R-:W-:Y:S05]  /*0120*/  BRA.U !UP0, `(.L_x_1) ;  /* 0x0000000108107547 */ /* 0x000fea000b800000 */
[----:B------:R-:W1:Y:S02]  /*0130*/  LDC.64 R80, c[0x0][0x888] ;  /* 0x00022200ff507b82 */ /* 0x000e640000000a00 */
[----:B-1----:R1:W5:Y:S01]  /*0140*/  LDG.E R80, desc[UR40][R80.64] ;  /* 0x0000002850507981 */ /* 0x002362000c1e1900 */
[----:B------:R-:W-:Y:S01]  /*0150*/  HFMA2 R167, -RZ, RZ, 0, 5.9604644775390625e-08 ;  /* 0x00000001ffa77431 */ /* 0x000fe200000001ff */
[----:B------:R-:W-:Y:S05]  /*0160*/  BRA `(.L_x_0) ;  /* 0x00000000000c7947 */ /* 0x000fea0003800000 */
.L_x_1:
[----:B------:R-:W1:Y:S01]  /*0170*/  LDCU UR8, c[0x0][0x880] ;  /* 0x00011000ff0877ac */ /* 0x000e620008000800 */
[----:B------:R-:W-:Y:S01]  /*0180*/  HFMA2 R167, -RZ, RZ, 0, 5.9604644775390625e-08 ;  /* 0x00000001ffa77431 */ /* 0x000fe200000001ff */
[----:B-1----:R-:W-:-:S07]  /*0190*/  MOV R80, UR8 ;  /* 0x0000000800507c02 */ /* 0x002fce0008000f00 */
.L_x_0:
[----:B------:R-:W2:Y:S02]  /*01a0*/  LDCU.64 UR8, c[0x0][0x8b0] ;  /* 0x00011600ff0877ac */ /* 0x000ea40008000a00 */
[----:B--2---:R-:W-:-:S04]  /*01b0*/  UISETP.NE.U32.AND UP0, UPT, UR8, URZ, UPT ;  /* 0x000000ff0800728c */ /* 0x004fc8000bf05070 */
[----:B------:R-:W-:-:S09]  /*01c0*/  UISETP.NE.AND.EX UP0, UPT, UR9, URZ, UPT, UP0 ;  /* 0x000000ff0900728c */ /* 0x000fd2000bf05300 */
[----:B------:R-:W-:Y:S05]  /*01d0*/  BRA.U UP0, `(.L_x_2) ;  /* 0x0000000100247547 */ /* 0x000fea000b800000 */
[----:B------:R-:W2:Y:S02]  /*01e0*/  LDCU.64 UR8, c[0x0][0x8a8] ;  /* 0x00011500ff0877ac */ /* 0x000ea40008000a00 */
[----:B--2---:R-:W-:-:S04]  /*01f0*/  UISETP.NE.U32.AND UP0, UPT, UR8, URZ, UPT ;  /* 0x000000ff0800728c */ /* 0x004fc8000bf05070 */
[----:B------:R-:W-:-:S09]  /*0200*/  UISETP.NE.AND.EX UP0, UPT, UR9, URZ, UPT, UP0 ;  /* 0x000000ff0900728c */ /* 0x000fd2000bf05300 */
[----:B------:R-:W-:Y:S05]  /*0210*/  BRA.U !UP0, `(.L_x_3) ;  /* 0x00000001080c7547 */ /* 0x000fea000b800000 */
[----:B------:R-:W2:Y:S02]  /*0220*/  LDC.64 R78, c[0x0][0x8a8] ;  /* 0x00022a00ff4e7b82 */ /* 0x000ea40000000a00 */
[----:B--2---:R2:W5:Y:S01]  /*0230*/  LDG.E R78, desc[UR40][R78.64] ;  /* 0x000000284e4e7981 */ /* 0x004562000c1e1900 */
[----:B------:R-:W-:Y:S05]  /*0240*/  BRA `(.L_x_2) ;  /* 0x0000000000087947 */ /* 0x000fea0003800000 */
.L_x_3:
[----:B------:R-:W2:Y:S02]  /*0250*/  LDCU UR8, c[0x0][0x8a0] ;  /* 0x00011400ff0877ac */ /* 0x000ea40008000800 */
[----:B--2---:R-:W-:Y:S02]  /*0260*/  MOV R78, UR8 ;  /* 0x00000008004e7c02 */ /* 0x004fe40008000f00 */
.L_x_2:
[----:B------:R-:W-:Y:S01]  /*0270*/  IMAD.U32 R0, RZ, RZ, UR10 ;  /* 0x0000000aff007e24 */ /* 0x000fe2000f8e00ff */
[----:B------:R-:W-:Y:S04]  /*0280*/  BSSY.RECONVERGENT B0, `(.L_x_4) ;  /* 0x000000c000007945 */ /* 0x000fe80003800200 */
[C---:B------:R-:W-:Y:S02]  /*0290*/  ISETP.NE.OR P2, PT, R0.reuse, 0x1, !P1 ;  /* 0x000000010000780c */ /* 0x040fe40004f45670 */
[----:B------:R-:W-:-:S11]  /*02a0*/  ISETP.NE.OR P0, PT, R0, 0x3, !P1 ;  /* 0x000000030000780c */ /* 0x000fd60004f05670 */
[----:B------:R-:W-:Y:S05]  /*02b0*/  @P2 BRA `(.L_x_5) ;  /* 0x0000000000202947 */ /* 0x000fea0003800000 */
[----:B------:R-:W3:Y:S02]  /*02c0*/  LDCU.64 UR8, c[0x0][0x348] ;  /* 0x00006900ff0877ac */ /* 0x000ee40008000a00 */
[----:B---3--:R-:W-:Y:S02]  /*02d0*/  UIADD3 UR12, UP1, UPT, UR8, 0x80, URZ ;  /* 0x00000080080c7890 */ /* 0x008fe4000ff3e0ff */
[----:B------:R-:W-:Y:S02]  /*02e0*/  UIADD3 UR8, UP0, UPT, UR8, 0x180, URZ ;  /* 0x0000018008087890 */ /* 0x000fe4000ff1e0ff */
[----:B------:R-:W-:Y:S02]  /*02f0*/  UIADD3.X UR13, UPT, UPT, URZ, UR9, URZ, UP1, !UPT ;  /* 0x00000009ff0d7290 */ /* 0x000fe40008ffe4ff */
[----:B------:R-:W-:-:S07]  /*0300*/  UIADD3.X UR9, UPT, UPT, URZ, UR9, URZ, UP0, !UPT ;  /* 0x00000009ff097290 */ /* 0x000fce00087fe4ff */
[----:B------:R3:W-:Y:S02]  /*0310*/  UTMACCTL.PF [UR12] ;  /* 0x000000000c0079b9 */ /* 0x0007e40008040000 */
[----:B------:R3:W-:Y:S02]  /*0320*/  UTMACCTL.PF [UR8] ;  /* 0x00000000080079b9 */ /* 0x0007e40008040000 */
[----:B---3--:R-:W-:Y:S01]  /*0330*/  NOP ;  /* 0x0000000000007918 */ /* 0x008fe20000000000 */
.L_x_5:
[----:B------:R-:W-:Y:S05]  /*0340*/  BSYNC.RECONVERGENT B0 ;  /* 0x0000000000007941 */ /* 0x000fea0003800200 */
.L_x_4:
[----:B------:R-:W-:Y:S04]  /*0350*/  BSSY.RECONVERGENT B0, `(.L_x_6) ;  /* 0x000000a000007945 */ /* 0x000fe80003800200 */
        /* <DEDUP_REMOVED lines=9> */
.L_x_7:
[----:B------:R-:W-:Y:S05]  /*03f0*/  BSYNC.RECONVERGENT B0 ;  /* 0x0000000000007941 */ /* 0x000fea0003800200 */
.L_x_6:
[----:B------:R-:W3:Y:S01]  /*0400*/  LDCU.64 UR8, c[0x0][0x888] ;  /* 0x00011100ff0877ac */ /* 0x000ee20008000a00 */
[----:B------:R-:W-:Y:S02]  /*0410*/  UISETP.EQ.U32.AND UP1, UPT, UR6, URZ, UPT ;  /* 0x000000ff0600728c */ /* 0x000fe4000bf22070 */
[----:B------:R-:W-:Y:S02]  /*0420*/  UPLOP3.LUT UP5, UPT, UPT, UPT, UPT, 0x80, 0x8 ;  /* 0x000000000008789c */ /* 0x000fe40003faf070 */
[----:B---3--:R-:W-:-:S04]  /*0430*/  UISETP.NE.U32.AND UP0, UPT, UR8, URZ, UPT ;  /* 0x000000ff0800728c */ /* 0x008fc8000bf05070 */
[----:B------:R-:W-:-:S04]  /*0440*/  UISETP.NE.AND.EX UP0, UPT, UR9, URZ, UPT, UP0 ;  /* 0x000000ff0900728c */ /* 0x000fc8000bf05300 */
[----:B------:R-:W-:-:S04]  /*0450*/  UISETP.EQ.OR.EX UP2, UPT, UR7, URZ, !UP0, UP1 ;  /* 0x000000ff0700728c */ /* 0x000fc8000c742710 */
[----:B------:R-:W-:-:S05]  /*0460*/  UP2UR UR44, UPR, URZ, 0x4 ;  /* 0x00000004ff2c7883 */ /* 0x000fca0008000000 */
[----:B------:R-:W-:Y:S07]  /*0470*/  BRA.U !UP2, `(.L_x_8) ;  /* 0x000000010a207547 */ /* 0x000fee000b800000 */
[----:B-----5:R-:W-:Y:S01]  /*0480*/  R2UR UR8, R80 ;  /* 0x00000000500872ca */ /* 0x020fe200000e0000 */
[----:B------:R-:W-:Y:S02]  /*0490*/  UISETP.NE.U32.AND UP2, UPT, UR6, URZ, UPT ;  /* 0x000000ff0600728c */ /* 0x000fe4000bf45070 */
[----:B------:R-:W-:Y:S02]  /*04a0*/  USEL UR6, URZ, 0xffffffff, UP0 ;  /* 0xffffffffff067887 */ /* 0x000fe40008000000 */
[----:B------:R-:W-:-:S08]  /*04b0*/  UISETP.NE.AND.EX UP2, UPT, UR7, URZ, UPT, UP2 ;  /* 0x000000ff0700728c */ /* 0x000fd0000bf45320 */
[----:B------:R-:W-:-:S04]  /*04c0*/  UISETP.NE.AND UP1, UPT, UR8, URZ, UPT ;  /* 0x000000ff0800728c */ /* 0x000fc8000bf25270 */
[----:B------:R-:W-:-:S04]  /*04d0*/  @!UP2 USEL UR6, URZ, 0xffffffff, UP1 ;  /* 0xffffffffff06a887 */ /* 0x000fc80008800000 */
[----:B------:R-:W-:-:S04]  /*04e0*/  ULOP3.LUT UR6, UR6, 0x1, URZ, 0xc0, !UPT ;  /* 0x0000000106067892 */ /* 0x000fc8000f8ec0ff */
[----:B------:R-:W-:-:S11]  /*04f0*/  UISETP.NE.U32.AND UP5, UPT, UR6, 0x1, UPT ;  /* 0x000000010600788c */ /* 0x000fd6000bfa5070 */
.L_x_8:
[----:B------:R-:W3:Y:S01]  /*0500*/  SHFL.IDX PT, R0, R180, RZ, 0x1f ;  /* 0x00001fffb4007589 */ /* 0x000ee200000e0000 */
[----:B------:R-:W-:-:S04]  /*0510*/  UISETP.NE.AND UP1, UPT, UR10, 0x2, UPT ;  /* 0x000000020a00788c */ /* 0x000fc8000bf25270 */
[----:B------:R-:W-:Y:S02]  /*0520*/  UISETP.EQ.AND UP2, UPT, UR5, URZ, !UP1 ;  /* 0x000000ff0500728c */ /* 0x000fe4000cf42270 */
[----:B------:R-:W-:-:S04]  /*0530*/  USEL UR7, URZ, 0x1, UP1 ;  /* 0x00000001ff077887 */ /* 0x000fc80008800000 */
[----:B------:R-:W-:Y:S02]  /*0540*/  PLOP3.LUT P5, PT, P1, PT, UP2, 0x80, 0x8 ;  /* 0x000000000008781c */ /* 0x000fe40000faf028 */
[----:B---3--:R-:W-:-:S13]  /*0550*/  ISETP.NE.AND P0, PT, R0, RZ, PT ;  /* 0x000000ff0000720c */ /* 0x008fda0003f05270 */
[----:B------:R-:W-:Y:S05]  /*0560*/  @P0 BRA `(.L_x_9) ;  /* 0x0000000000440947 */ /* 0x000fea0003800000 */
[----:B------:R-:W-:Y:S01]  /*0570*/  UMOV UR8, 0x400 ;  /* 0x0000040000087882 */ /* 0x000fe20000000000 */
[----:B------:R-:W-:Y:S01]  /*0580*/  UMOV UR6, 0x1 ;  /* 0x0000000100067882 */ /* 0x000fe20000000000 */
[----:B------:R-:W-:Y:S02]  /*0590*/  ULEA UR8, UR37, UR8, 0x18 ;  /* 0x0000000825087291 */ /* 0x000fe4000f8ec0ff */
[----:B------:R-:W-:-:S04]  /*05a0*/  UIADD3 UR12, UPT, UPT, -UR6, 0x100000, URZ ;  /* 0x00100000060c7890 */ /* 0x000fc8000fffe1ff */
[----:B------:R-:W-:Y:S02]  /*05b0*/  USHF.L.U32 UR13, UR12, 0xb, URZ ;  /* 0x0000000b0c0d7899 */ /* 0x000fe400080006ff */
[----:B------:R-:W-:Y:S01]  /*05c0*/  USHF.L.U32 UR12, UR12, 0x1, URZ ;  /* 0x000000010c0c7899 */ /* 0x000fe200080006ff */
[----:B------:R-:W-:Y:S01]  /*05d0*/  ELECT P0, URZ, PT ;  /* 0x0000000000ff782f */ /* 0x000fe20003800000 */
[----:B------:R-:W3:Y:S10]  /*05e0*/  FENCE.VIEW.ASYNC.S ;  /* 0x00000000000073c6 */ /* 0x000ef40000000000 */
[----:B---3--:R3:W4:Y:S01]  /*05f0*/  SYNCS.EXCH.64 URZ, [UR8], UR12 ;  /* 0x0000000c08ff75b2 */ /* 0x0087220008000100 */
[----:B------:R3:W1:Y:S01]  /*0600*/  SYNCS.EXCH.64 URZ, [UR8+0x20], UR12 ;  /* 0x0000200c08ff75b2 */ /* 0x0006620008000100 */
[----:B------:R3:W1:Y:S01]  /*0610*/  SYNCS.EXCH.64 URZ, [UR8+0x8], UR12 ;  /* 0x0000080c08ff75b2 */ /* 0x0006620008000100 */
[----:B------:R3:W1:Y:S01]  /*0620*/  SYNCS.EXCH.64 URZ, [UR8+0x28], UR12 ;  /* 0x0000280c08ff75b2 */ /* 0x0006620008000100 */
[----:B------:R3:W1:Y:S01]  /*0630*/  SYNCS.EXCH.64 URZ, [UR8+0x10], UR12 ;  /* 0x0000100c08ff75b2 */ /* 0x0006620008000100 */
[----:B------:R3:W1:Y:S01]  /*0640*/  SYNCS.EXCH.64 URZ, [UR8+0x30], UR12 ;  /* 0x0000300c08ff75b2 */ /* 0x0006620008000100 */
[----:B------:R3:W1:Y:S01]  /*0650*/  SYNCS.EXCH.64 URZ, [UR8+0x18], UR12 ;  /* 0x0000180c08ff75b2 */ /* 0x0006620008000100 */
[----:B------:R3:W1:Y:S01]  /*0660*/  SYNCS.EXCH.64 URZ, [UR8+0x38], UR12 ;  /* 0x0000380c08ff75b2 */ /* 0x0006620008000100 */
[----:B------:R-:W-:Y:S01]  /*0670*/  NOP ;  /* 0x0000000000007918 */ /* 0x000fe20000000000 */
.L_x_9:
[----:B------:R-:W2:Y:S01]  /*0680*/  SHFL.IDX PT, R0, R180, RZ, 0x1f ;  /* 0x00001fffb4007589 */ /* 0x000ea200000e0000 */
[----:B------:R-:W-:Y:S01]  /*0690*/  NOP ;  /* 0x0000000000007918 */ /* 0x000fe20000000000 */
[----:B--2---:R-:W-:-:S13]  /*06a0*/  ISETP.NE.AND P0, PT, R0, 0x1, PT ;  /* 0x000000010000780c */ /* 0x004fda0003f05270 */
[----:B------:R-:W-:Y:S05]  /*06b0*/  @P0 BRA `(.L_x_10) ;  /* 0x00000000003c0947 */ /* 0x000fea0003800000 */
[----:B------:R-:W-:Y:S01]  /*06c0*/  UMOV UR9, 0x400 ;  /* 0x0000040000097882 */ /* 0x000fe20000000000 */
[----:B---3--:R-:W-:Y:S01]  /*06d0*/  UMOV UR8, 0x20 ;  /* 0x0000002000087882 */ /* 0x008fe20000000000 */
[----:B------:R-:W-:Y:S01]  /*06e0*/  UMOV UR6, 0x80 ;  /* 0x0000008000067882 */ /* 0x000fe20000000000 */
[----:B------:R-:W-:Y:S02]  /*06f0*/  ULEA UR9, UR37, UR9, 0x18 ;  /* 0x0000000925097291 */ /* 0x000fe4000f8ec0ff */
[----:B------:R-:W-:-:S04]  /*0700*/  UIADD3 UR12, UPT, UPT, -UR8, 0x100000, URZ ;  /* 0x00100000080c7890 */ /* 0x000fc8000fffe1ff */
[----:B------:R-:W-:Y:S02]  /*0710*/  USHF.L.U32 UR13, UR12, 0xb, URZ ;  /* 0x0000000b0c0d7899 */ /* 0x000fe400080006ff */
[----:B------:R-:W-:Y:S02]  /*0720*/  USHF.L.U32 UR12, UR12, 0x1, URZ ;  /* 0x000000010c0c7899 */ /* 0x000fe400080006ff */
[----:B------:R-:W-:-:S04]  /*0730*/  UIADD3 UR14, UPT, UPT, -UR6, 0x100000, URZ ;  /* 0x00100000060e7890 */ /* 0x000fc8000fffe1ff */
[----:B------:R-:W-:Y:S02]  /*0740*/  USHF.L.U32 UR15, UR14, 0xb, URZ ;  /* 0x0000000b0e0f7899 */ /* 0x000fe400080006ff */
[----:B------:R-:W-:Y:S01]  /*0750*/  USHF.L.U32 UR14, UR14, 0x1, URZ ;  /* 0x000000010e0e7899 */ /* 0x000fe200080006ff */
[----:B------:R-:W-:Y:S01]  /*0760*/  ELECT P0, URZ, PT ;  /* 0x0000000000ff782f */ /* 0x000fe20003800000 */
[----:B------:R-:W2:Y:S02]  /*0770*/  FENCE.VIEW.ASYNC.S ;  /* 0x00000000000073c6 */ /* 0x000ea40000000000 */
[----:B--2---:R2:W3:Y:S08]  /*0780*/  SYNCS.EXCH.64 URZ, [UR9+0x40], UR12 ;  /* 0x0000400c09ff75b2 */ /* 0x0044f00008000100 */
[----:B------:R2:W1:Y:S01]  /*0790*/  SYNCS.EXCH.64 URZ, [UR9+0x48], UR14 ;  /* 0x0000480e09ff75b2 */ /* 0x0004620008000100 */
[----:B------:R-:W-:Y:S01]  /*07a0*/  NOP ;  /* 0x0000000000007918 */ /* 0x000fe20000000000 */
.L_x_10:
[----:B------:R-:W4:Y:S01]  /*07b0*/  SHFL.IDX PT, R0, R180, RZ, 0x1f ;  /* 0x00001fffb4007589 */ /* 0x000f2200000e0000 */
[----:B------:R-:W-:Y:S01]  /*07c0*/  NOP ;  /* 0x0000000000007918 */ /* 0x000fe20000000000 */
[----:B----4-:R-:W-:-:S13]  /*07d0*/  ISETP.NE.AND P0, PT, R0, 0x3, PT ;  /* 0x000000030000780c */ /* 0x010fda0003f05270 */
[----:B------:R-:W-:Y:S05]  /*07e0*/  @P0 BRA `(.L_x_11) ;  /* 0x00000000002c0947 */ /* 0x000fea0003800000 */
[----:B---3--:R-:W-:Y:S01]  /*07f0*/  UMOV UR8, 0x400 ;  /* 0x0000040000087882 */ /* 0x008fe20000000000 */
[----:B------:R-:W-:Y:S01]  /*0800*/  UMOV UR6, 0x20 ;  /* 0x0000002000067882 */ /* 0x000fe20000000000 */
[----:B------:R-:W-:Y:S02]  /*0810*/  ULEA UR8, UR37, UR8, 0x18 ;  /* 0x0000000825087291 */ /* 0x000fe4000f8ec0ff */
[----:B--2---:R-:W-:-:S04]  /*0820*/  UIADD3 UR12, UPT, UPT, -UR6, 0x100000, URZ ;  /* 0x00100000060c7890 */ /* 0x004fc8000fffe1ff */
[----:B------:R-:W-:Y:S02]  /*0830*/  USHF.L.U32 UR13, UR12, 0xb, URZ ;  /* 0x0000000b0c0d7899 */ /* 0x000fe400080006ff */
[----:B------:R-:W-:Y:S01]  /*0840*/  USHF.L.U32 UR12, UR12, 0x1, URZ ;  /* 0x000000010c0c7899 */ /* 0x000fe200080006ff */
[----:B------:R-:W-:Y:S01]  /*0850*/  ELECT P0, URZ, PT ;  /* 0x0000000000ff782f */ /* 0x000fe20003800000 */
[----:B------:R-:W2:Y:S10]  /*0860*/  FENCE.VIEW.ASYNC.S ;  /* 0x00000000000073c6 */ /* 0x000eb40000000000 */
[----:B--2---:R4:W2:Y:S01]  /*0870*/  SYNCS.EXCH.64 URZ, [UR8+0x50], UR12 ;  /* 0x0000500c08ff75b2 */ /* 0x0048a20008000100 */
[----:B------:R4:W3:Y:S02]  /*0880*/  SYNCS.EXCH.64 URZ, [UR8+0x58], UR12 ;  /* 0x0000580c08ff75b2 */ /* 0x0008e40008000100 */
[----:B----4-:R-:W-:Y:S01]  /*0890*/  NOP ;  /* 0x0000000000007918 */ /* 0x010fe20000000000 */
.L_x_11:
[----:B------:R-:W4:Y:S01]  /*08a0*/  SHFL.IDX PT, R0, R180, RZ, 0x1f ;  /* 0x00001fffb4007589 */ /* 0x000f2200000e0000 */
[----:B------:R-:W-:Y:S01]  /*08b0*/  NOP ;  /* 0x0000000000007918 */ /* 0x000fe20000000000 */
[----:B----4-:R-:W-:-:S13]  /*08c0*/  ISETP.NE.AND P0, PT, R0, 0x4, PT ;  /* 0x000000040000780c */ /* 0x010fda0003f05270 */
[----:B------:R-:W-:Y:S05]  /*08d0*/  @P0 BRA `(.L_x_12) ;  /* 0x0000000000480947 */ /* 0x000fea0003800000 */
[----:B--2---:R-:W-:Y:S01]  /*08e0*/  UMOV UR9, 0x1e0 ;  /* 0x000001e000097882 */ /* 0x004fe20000000000 */
[----:B---3--:R-:W-:Y:S01]  /*08f0*/  UMOV UR8, 0x400 ;  /* 0x0000040000087882 */ /* 0x008fe20000000000 */
[----:B------:R-:W-:Y:S01]  /*0900*/  USEL UR9, UR9, 0x1a0, UP5 ;  /* 0x000001a009097887 */ /* 0x000fe2000a800000 */
        /* <DEDUP_REMOVED lines=10> */
[----:B--2---:R4:W2:Y:S08]  /*09b0*/  SYNCS.EXCH.64 URZ, [UR8+0x60], UR12 ;  /* 0x0000600c08ff75b2 */ /* 0x0048b00008000100 */
[----:B------:R4:W3:Y:S01]  /*09c0*/  SYNCS.EXCH.64 URZ, [UR8+0x70], UR14 ;  /* 0x0000700e08ff75b2 */ /* 0x0008e20008000100 */
[----:B------:R4:W1:Y:S01]  /*09d0*/  SYNCS.EXCH.64 URZ, [UR8+0x68], UR12 ;  /* 0x0000680c08ff75b2 */ /* 0x0008620008000100 */
[----:B------:R4:W1:Y:S02]  /*09e0*/  SYNCS.EXCH.64 URZ, [UR8+0x78], UR14 ;  /* 0x0000780e08ff75b2 */ /* 0x0008640008000100 */
[----:B----4-:R-:W-:Y:S01]  /*09f0*/  NOP ;  /* 0x0000000000007918 */ /* 0x010fe20000000000 */
.L_x_12:
[----:B------:R-:W4:Y:S01]  /*0a00*/  SHFL.IDX PT, R0, R180, RZ, 0x1f ;  /* 0x00001fffb4007589 */ /* 0x000f2200000e0000 */
[----:B------:R-:W-:Y:S01]  /*0a10*/  NOP ;  /* 0x0000000000007918 */ /* 0x000fe20000000000 */
[----:B----4-:R-:W-:-:S13]  /*0a20*/  ISETP.NE.AND P0, PT, R0, 0x5, PT ;  /* 0x000000050000780c */ /* 0x010fda0003f05270 */
[----:B------:R-:W-:Y:S05]  /*0a30*/  @P0 BRA `(.L_x_13) ;  /* 0x0000000000540947 */ /* 0x000fea0003800000 */
[----:B--2---:R-:W-:Y:S01]  /*0a40*/  UMOV UR9, 0x400 ;  /* 0x0000040000097882 */ /* 0x004fe20000000000 */
        /* <DEDUP_REMOVED lines=14> */
[----:B------:R4:W1:Y:S01]  /*0b30*/  SYNCS.EXCH.64 URZ, [UR9+0xa8], UR14 ;  /* 0x0000a80e09ff75b2 */ /* 0x0008620008000100 */
[----:B------:R4:W1:Y:S01]  /*0b40*/  SYNCS.EXCH.64 URZ, [UR9+0x90], UR12 ;  /* 0x0000900c09ff75b2 */ /* 0x0008620008000100 */
[----:B------:R4:W1:Y:S01]  /*0b50*/  SYNCS.EXCH.64 URZ, [UR9+0xb0], UR14 ;  /* 0x0000b00e09ff75b2 */ /* 0x0008620008000100 */
[----:B------:R4:W1:Y:S01]  /*0b60*/  SYNCS.EXCH.64 URZ, [UR9+0x98], UR12 ;  /* 0x0000980c09ff75b2 */ /* 0x0008620008000100 */
[----:B------:R4:W1:Y:S02]  /*0b70*/  SYNCS.EXCH.64 URZ, [UR9+0xb8], UR14 ;  /* 0x0000b80e09ff75b2 */ /* 0x0008640008000100 */
[----:B----4-:R-:W-:Y:S01]  /*0b80*/  NOP ;  /* 0x0000000000007918 */ /* 0x010fe20000000000 */
.L_x_13:
[----:B------:R-:W4:Y:S01]  /*0b90*/  SHFL.IDX PT, R0, R180, RZ, 0x1f ;  /* 0x00001fffb4007589 */ /* 0x000f2200000e0000 */
[----:B------:R-:W-:Y:S01]  /*0ba0*/  ISETP.NE.OR P1, PT, RZ, UR10, !P1 ;  /* 0x0000000aff007c0c */ /* 0x000fe2000cf25670 */
        /* <DEDUP_REMOVED lines=12> */
[----:B------:R4:W3:Y:S01]  /*0c70*/  SYNCS.EXCH.64 URZ, [UR8+0xd0], UR12 ;  /* 0x0000d00c08ff75b2 */ /* 0x0008e20008000100 */
[----:B------:R4:W1:Y:S01]  /*0c80*/  SYNCS.EXCH.64 URZ, [UR8+0xc8], UR12 ;  /* 0x0000c80c08ff75b2 */ /* 0x0008620008000100 */
[----:B------:R4:W1:Y:S02]  /*0c90*/  SYNCS.EXCH.64 URZ, [UR8+0xd8], UR12 ;  /* 0x0000d80c08ff75b2 */ /* 0x0008640008000100 */
[----:B----4-:R-:W-:Y:S01]  /*0ca0*/  NOP ;  /* 0x0000000000007918 */ /* 0x010fe20000000000 */
.L_x_14:
[----:B------:R-:W-:Y:S01]  /*0cb0*/  VOTEU.ALL UP1, P1 ;  /* 0x0000000000ff7886 */ /* 0x000fe20000820000 */
[----:B---3--:R-:W3:Y:S01]  /*0cc0*/  LDCU UR8, c[0x0][0x36c] ;  /* 0x00006d80ff0877ac */ /* 0x008ee20008000800 */
[----:B------:R-:W-:Y:S01]  /*0cd0*/  NOP ;  /* 0x0000000000007918 */ /* 0x000fe20000000000 */
[----:B------:R-:W-:Y:S01]  /*0ce0*/  LOP3.LUT R10, R175, 0x1f, RZ, 0xc0, !PT ;  /* 0x0000001faf0a7812 */ /* 0x000fe200078ec0ff */
[----:B--2---:R-:W-:Y:S01]  /*0cf0*/  UMOV UR12, 0x20 ;  /* 0x00000020000c7882 */ /* 0x004fe20000000000 */
[----:B------:R-:W-:Y:S01]  /*0d00*/  @!UP1 UMOV UR6, 0x400 ;  /* 0x0000040000069882 */ /* 0x000fe20000000000 */
[----:B------:R-:W-:-:S04]  /*0d10*/  @!UP1 UIADD3 UR12, UPT, UPT, -UR12, 0x100000, URZ ;  /* 0x001000000c0c9890 */ /* 0x000fc8000fffe1ff */
[----:B------:R-:W-:Y:S02]  /*0d20*/  @!UP1 USHF.L.U32 UR13, UR12, 0xb, URZ ;  /* 0x0000000b0c0d9899 */ /* 0x000fe400080006ff */
[----:B------:R-:W-:Y:S02]  /*0d30*/  @!UP1 USHF.L.U32 UR12, UR12, 0x1, URZ ;  /* 0x000000010c0c9899 */ /* 0x000fe400080006ff */
[----:B------:R-:W-:Y:S01]  /*0d40*/  @!UP1 ULEA UR6, UR37, UR6, 0x18 ;  /* 0x0000000625069291 */ /* 0x000fe2000f8ec0ff */
[----:B------:R-:W-:Y:S01]  /*0d50*/  VOTEU.ALL UP1, P1 ;  /* 0x0000000000ff7886 */ /* 0x000fe20000820000 */
[----:B------:R-:W-:Y:S01]  /*0d60*/  UISETP.NE.AND UP4, UPT, UR10, URZ, UPT ;  /* 0x000000ff0a00728c */ /* 0x000fe2000bf85270 */
[----:B------:R-:W2:Y:S09]  /*0d70*/  FENCE.VIEW.ASYNC.S ;  /* 0x00000000000073c6 */ /* 0x000eb20000000000 */
[----:B--2---:R2:W4:Y:S01]  /*0d80*/  @!UP1 SYNCS.EXCH.64 URZ, [UR6+0xe0], UR12 ;  /* 0x0000e00c06ff95b2 */ /* 0x0045220008000100 */
[----:B---3--:R-:W-:-:S09]  /*0d90*/  UISETP.EQ.U32.AND UP1, UPT, UR8, 0x1, UPT ;  /* 0x000000010800788c */ /* 0x008fd2000bf22070 */
[----:B------:R-:W-:Y:S05]  /*0da0*/  BRA.U !UP1, `(.L_x_15) ;  /* 0x0000000109087547 */ /* 0x000fea000b800000 */
[----:B-1--4-:R-:W-:Y:S01]  /*0db0*/  UCGABAR_ARV ;  /* 0x00000000000079c7 */ /* 0x012fe20008000000 */
[----:B------:R-:W-:Y:S05]  /*0dc0*/  BRA `(.L_x_16) ;  /* 0x0000000000047947 */ /* 0x000fea0003800000 */
.L_x_15:
[----:B-1--4-:R-:W-:Y:S01]  /*0dd0*/  NOP ;  /* 0x0000000000007918 */ /* 0x012fe20000000000 */
.L_x_16:
[----:B------:R-:W1:Y:S01]  /*0de0*/  S2R R166, SR_CTAID.Y ;  /* 0x0000000000a67919 */ /* 0x000e620000002600 */
[----:B------:R-:W-:-:S05]  /*0df0*/  CS2R.32 R165, SR_CgaSize ;  /* 0x0000000000a57805 */ /* 0x000fca0000008a00 */
[----:B------:R-:W-:-:S05]  /*0e00*/  IMAD R165, R165, -0xa0, RZ ;  /* 0xffffff60a5a57824 */ /* 0x000fca00078e02ff */
[----:B--2---:R-:W-:-:S14]  /*0e10*/  R2UR UR6, R165 ;  /* 0x00000000a50672ca */ /* 0x004fdc00000e0000 */
[----:B------:R-:W2:Y:S01]  /*0e20*/  LDCU UR6, c[0x0][UR6+0x2b4] ;  /* 0x00005680060677ac */ /* 0x000ea20008000800 */
[----:B------:R-:W-:-:S05]  /*0e30*/  CS2R.32 R0, SR_CgaSize ;  /* 0x0000000000007805 */ /* 0x000fca0000008a00 */
[----:B------:R-:W-:-:S06]  /*0e40*/  IMAD R0, R0, -0xa0, RZ ;  /* 0xffffff6000007824 */ /* 0x000fcc00078e02ff */
[----:B------:R-:W3:Y:S01]  /*0e50*/  LDC R0, c[0x0][R0+0x2a4] ;  /* 0x0000a90000007b82 */ /* 0x000ee20000000800 */
[----:B------:R-:W-:Y:S01]  /*0e60*/  PRMT R8, RZ, 0x7610, R8 ;  /* 0x00007610ff087816 */ /* 0x000fe20000000008 */
[----:B------:R-:W4:Y:S01]  /*0e70*/  S2R R11, SR_CTAID.X ;  /* 0x00000000000b7919 */ /* 0x000f220000002500 */
[----:B------:R-:W-:-:S05]  /*0e80*/  CS2R.32 R165, SR_CgaSize ;  /* 0x0000000000a57805 */ /* 0x000fca0000008a00 */
[----:B------:R-:W-:-:S05]  /*0e90*/  IMAD R165, R165, -0xa0, RZ ;  /* 0xffffff60a5a57824 */ /* 0x000fca00078e02ff */
[----:B------:R-:W-:-:S14]  /*0ea0*/  R2UR UR8, R165 ;  /* 0x00000000a50872ca */ /* 0x000fdc00000e0000 */
[----:B------:R-:W3:Y:S01]  /*0eb0*/  LDCU UR8, c[0x0][UR8+0x2b0] ;  /* 0x00005600080877ac */ /* 0x000ee20008000800 */
[----:B------:R-:W-:Y:S01]  /*0ec0*/  UISETP.NE.AND UP2, UPT, UR10, 0x2, UPT ;  /* 0x000000020a00788c */ /* 0x000fe2000bf45270 */
[----:B------:R-:W2:Y:S01]  /*0ed0*/  LDC R9, c[0x0][0xb24] ;  /* 0x0002c900ff097b82 */ /* 0x000ea20000000800 */
[----:B------:R-:W-:-:S05]  /*0ee0*/  CS2R.32 R2, SR_CgaSize ;  /* 0x0000000000027805 */ /* 0x000fca0000008a00 */
[----:B------:R-:W-:-:S06]  /*0ef0*/  IMAD R2, R2, -0xa0, RZ ;  /* 0xffffff6002027824 */ /* 0x000fcc00078e02ff */
[----:B------:R-:W3:Y:S08]  /*0f00*/  LDC R2, c[0x0][R2+0x2a0] ;  /* 0x0000a80002027b82 */ /* 0x000ef00000000800 */
[----:B------:R-:W3:Y:S01]  /*0f10*/  LDC R72, c[0x0][0xb24] ;  /* 0x0002c900ff487b82 */ /* 0x000ee20000000800 */
[----:B-1----:R-:W-:-:S07]  /*0f20*/  I2FP.F32.U32 R3, R166 ;  /* 0x000000a600037245 */ /* 0x002fce0000201000 */
[----:B------:R-:W1:Y:S01]  /*0f30*/  S2UR UR36, SR_CTAID.Z ;  /* 0x00000000002479c3 */ /* 0x000e620000002700 */
[----:B--2---:R-:W-:Y:S01]  /*0f40*/  ISETP.GE.AND P0, PT, R9, 0x1, PT ;  /* 0x000000010900780c */ /* 0x004fe20003f06270 */
[----:B----4-:R-:W-:Y:S01]  /*0f50*/  IMAD.MOV.U32 R165, RZ, RZ, R11 ;  /* 0x000000ffffa57224 */ /* 0x010fe200078e000b */
[----:B------:R-:W-:Y:S01]  /*0f60*/  I2FP.F32.U32 R4, R11 ;  /* 0x0000000b00047245 */ /* 0x000fe20000201000 */
[----:B------:R-:W-:Y:S01]  /*0f70*/  FMUL R3, R3, UR6 ;  /* 0x0000000603037c20 */ /* 0x000fe20008400000 */
[----:B------:R-:W2:Y:S03]  /*0f80*/  LDCU UR6, c[0x0][0xb30] ;  /* 0x00016600ff0677ac */ /* 0x000ea60008000800 */
[----:B---3--:R-:W-:Y:S01]  /*0f90*/  FMUL R4, R4, UR8 ;  /* 0x0000000804047c20 */ /* 0x008fe20008400000 */
[----:B------:R-:W3:Y:S08]  /*0fa0*/  F2I.U32.TRUNC.NTZ R145, R3 ;  /* 0x0000000300917305 */ /* 0x000ef0000020f000 */
[----:B------:R-:W4:Y:S01]  /*0fb0*/  F2I.U32.TRUNC.NTZ R164, R4 ;  /* 0x0000000400a47305 */ /* 0x000f22000020f000 */
[----:B--2---:R-:W-:Y:S01]  /*0fc0*/  UISETP.NE.AND UP3, UPT, UR6, 0x1, UPT ;  /* 0x000000010600788c */ /* 0x004fe2000bf65270 */
[----:B---3--:R-:W-:-:S05]  /*0fd0*/  IADD3 R145, PT, PT, -R145, RZ, RZ ;  /* 0x000000ff91917210 */ /* 0x008fca0007ffe1ff */
[----:B------:R-:W-:Y:S01]  /*0fe0*/  IMAD R145, R0, R145, R166 ;  /* 0x0000009100917224 */ /* 0x000fe200078e02a6 */
[----:B------:R-:W-:Y:S01]  /*0ff0*/  PRMT R0, RZ, 0x7610, R0 ;  /* 0x00007610ff007816 */ /* 0x000fe20000000000 */
[----:B----4-:R-:W-:-:S04]  /*1000*/  IMAD.MOV R164, RZ, RZ, -R164 ;  /* 0x000000ffffa47224 */ /* 0x010fc800078e0aa4 */
[----:B------:R-:W-:Y:S01]  /*1010*/  IMAD R164, R2, R164, R11 ;  /* 0x000000a402a47224 */ /* 0x000fe200078e020b */
[----:B-1----:R-:W-:Y:S06]  /*1020*/  BRA.U UP4, `(.L_x_17) ;  /* 0x0000000104247547 */ /* 0x002fec000b800000 */
[----:B------:R-:W-:Y:S01]  /*1030*/  ISETP.NE.AND P1, PT, R145, RZ, PT ;  /* 0x000000ff9100720c */ /* 0x000fe20003f25270 */
[----:B------:R-:W-:Y:S01]  /*1040*/  IMAD.MOV.U32 R0, RZ, RZ, 0x3 ;  /* 0x00000003ff007424 */ /* 0x000fe200078e00ff */
[C---:B------:R-:W-:Y:S02]  /*1050*/  LOP3.LUT R3, R164.reuse, 0xfffffffe, RZ, 0xc0, !PT ;  /* 0xfffffffea4037812 */ /* 0x040fe400078ec0ff */
[----:B------:R-:W-:Y:S02]  /*1060*/  ISETP.LT.U32.OR P1, PT, R164, 0x2, !P1 ;  /* 0x00000002a400780c */ /* 0x000fe40004f21470 */
[----:B------:R-:W-:Y:S02]  /*1070*/  SHF.L.U32 R0, R0, R3, RZ ;  /* 0x0000000300007219 */ /* 0x000fe400000006ff */
[----:B------:R-:W-:Y:S02]  /*1080*/  SEL R5, RZ, 0x1, !P1 ;  /* 0x00000001ff057807 */ /* 0x000fe40004800000 */
[----:B------:R-:W-:-:S05]  /*1090*/  SEL R2, RZ, 0x2, !P1 ;  /* 0x00000002ff027807 */ /* 0x000fca0004800000 */
[----:B------:R-:W-:-:S05]  /*10a0*/  IMAD.IADD R2, R5, 0x1, R2 ;  /* 0x0000000105027824 */ /* 0x000fca00078e0202 */
[----:B------:R-:W-:Y:S02]  /*10b0*/  PRMT R8, R2, 0x7610, R8 ;  /* 0x0000761002087816 */ /* 0x000fe40000000008 */
.L_x_17:
[----:B------:R-:W-:Y:S05]  /*10c0*/  @!P0 BRA `(.L_x_18) ;  /* 0x0000000000b88947 */ /* 0x000fea0003800000 */
[----:B------:R-:W1:Y:S01]  /*10d0*/  LDC.64 R4, c[0x0][0xb18] ;  /* 0x0002c600ff047b82 */ /* 0x000e620000000a00 */
[----:B------:R-:W-:-:S07]  /*10e0*/  ISETP.NE.AND P0, PT, R9, 0x1, PT ;  /* 0x000000010900780c */ /* 0x000fce0003f05270 */
[----:B------:R-:W2:Y:S08]  /*10f0*/  LDC R14, c[0x0][0xb0c] ;  /* 0x0002c300ff0e7b82 */ /* 0x000eb00000000800 */
[----:B------:R-:W3:Y:S08]  /*1100*/  LDC R13, c[0x0][0x370] ;  /* 0x0000dc00ff0d7b82 */ /* 0x000ef00000000800 */
[----:B------:R-:W4:Y:S01]  /*1110*/  LDC R16, c[0x0][0x374] ;  /* 0x0000dd00ff107b82 */ /* 0x000f220000000800 */
[----:B-1----:R-:W-:-:S07]  /*1120*/  ISETP.NE.AND P1, PT, R4, 0x1, PT ;  /* 0x000000010400780c */ /* 0x002fce0003f25270 */
[----:B------:R-:W3:Y:S01]  /*1130*/  LDC.64 R6, c[0x0][0xb10] ;  /* 0x0002c400ff067b82 */ /* 0x000ee20000000a00 */
[----:B--2---:R-:W-:-:S07]  /*1140*/  ISETP.NE.AND P2, PT, R14, 0x1, PT ;  /* 0x000000010e00780c */ /* 0x004fce0003f45270 */
[----:B------:R-:W1:Y:S08]  /*1150*/  LDC R12, c[0x0][0xb20] ;  /* 0x0002c800ff0c7b82 */ /* 0x000e700000000800 */
[----:B------:R-:W2:Y:S01]  /*1160*/  LDC.64 R2, c[0x0][0xb28] ;  /* 0x0002ca00ff027b82 */ /* 0x000ea20000000a00 */
[----:B----4-:R-:W-:-:S04]  /*1170*/  IMAD.HI.U32 R15, R16, R5, RZ ;  /* 0x00000005100f7227 */ /* 0x010fc800078e00ff */
[----:B------:R-:W-:-:S04]  /*1180*/  IMAD.HI.U32 R5, R166, R5, RZ ;  /* 0x00000005a6057227 */ /* 0x000fc800078e00ff */
[----:B---3--:R-:W-:-:S04]  /*1190*/  IMAD.HI.U32 R18, R13, R6, RZ ;  /* 0x000000060d127227 */ /* 0x008fc800078e00ff */
[C---:B------:R-:W-:Y:S01]  /*11a0*/  IMAD.HI.U32 R20, R11.reuse, R6, RZ ;  /* 0x000000060b147227 */ /* 0x040fe200078e00ff */
[-C--:B------:R-:W-:Y:S02]  /*11b0*/  @P2 SHF.R.U32.HI R13, RZ, R7.reuse, R18 ;  /* 0x00000007ff0d2219 */ /* 0x080fe40000011612 */
[-C--:B-1----:R-:W-:Y:S02]  /*11c0*/  @P1 SHF.R.U32.HI R16, RZ, R12.reuse, R15 ;  /* 0x0000000cff101219 */ /* 0x082fe4000001160f */
[----:B------:R-:W-:Y:S02]  /*11d0*/  SHF.R.U32.HI R5, RZ, R12, R5 ;  /* 0x0000000cff057219 */ /* 0x000fe40000011605 */
[----:B------:R-:W-:Y:S02]  /*11e0*/  SHF.R.U32.HI R20, RZ, R7, R20 ;  /* 0x00000007ff147219 */ /* 0x000fe40000011614 */
[----:B------:R-:W-:Y:S01]  /*11f0*/  SEL R5, R166, R5, !P1 ;  /* 0x00000005a6057207 */ /* 0x000fe20004800000 */
[----:B--2---:R-:W-:Y:S01]  /*1200*/  IMAD.HI.U32 R18, R16, R2, RZ ;  /* 0x0000000210127227 */ /* 0x004fe200078e00ff */
[----:B------:R-:W-:-:S02]  /*1210*/  SEL R165, R11, R20, !P2 ;  /* 0x000000140ba57207 */ /* 0x000fc40005000000 */
[----:B------:R-:W-:Y:S01]  /*1220*/  IADD3 R7, PT, PT, -R5, RZ, RZ ;  /* 0x000000ff05077210 */ /* 0x000fe20007ffe1ff */
[----:B------:R-:W-:Y:S01]  /*1230*/  IMAD.HI.U32 R6, R13, R2, RZ ;  /* 0x000000020d067227 */ /* 0x000fe200078e00ff */
[----:B------:R-:W-:-:S03]  /*1240*/  @P0 SHF.R.U32.HI R16, RZ, R3, R18 ;  /* 0x00000003ff100219 */ /* 0x000fc60000011612 */
[----:B------:R-:W-:Y:S01]  /*1250*/  IMAD R7, R4, R7, R166 ;  /* 0x0000000704077224 */ /* 0x000fe200078e02a6 */
[----:B------:R-:W-:Y:S01]  /*1260*/  @P0 SHF.R.U32.HI R13, RZ, R3, R6 ;  /* 0x00000003ff0d0219 */ /* 0x000fe20000011606 */
[----:B------:R-:W-:-:S04]  /*1270*/  IMAD R16, R16, R9, RZ ;  /* 0x0000000910107224 */ /* 0x000fc800078e02ff */
[----:B------:R-:W-:Y:S01]  /*1280*/  IMAD R6, R13, R9, RZ ;  /* 0x000000090d067224 */ /* 0x000fe200078e02ff */
[----:B------:R-:W-:-:S04]  /*1290*/  ISETP.GE.AND P1, PT, R5, R16, PT ;  /* 0x000000100500720c */ /* 0x000fc80003f26270 */
[----:B------:R-:W-:Y:S01]  /*12a0*/  ISETP.GE.OR P1, PT, R165, R6, P1 ;  /* 0x00000006a500720c */ /* 0x000fe20000f26670 */
[----:B------:R-:W-:-:S05]  /*12b0*/  IMAD.HI.U32 R6, R5, R2, RZ ;  /* 0x0000000205067227 */ /* 0x000fca00078e00ff */
[----:B------:R-:W-:-:S04]  /*12c0*/  SHF.R.U32.HI R6, RZ, R3, R6 ;  /* 0x00000003ff067219 */ /* 0x000fc80000011606 */
[----:B------:R-:W-:-:S03]  /*12d0*/  SEL R6, R5, R6, !P0 ;  /* 0x0000000605067207 */ /* 0x000fc60004000000 */
[----:B------:R-:W-:Y:S01]  /*12e0*/  @!P1 IMAD.HI.U32 R12, R165, R2, RZ ;  /* 0x00000002a50c9227 */ /* 0x000fe200078e00ff */
[----:B------:R-:W-:-:S04]  /*12f0*/  IADD3 R2, PT, PT, -R6, RZ, RZ ;  /* 0x000000ff06027210 */ /* 0x000fc80007ffe1ff */
[----:B------:R-:W-:Y:S01]  /*1300*/  @!P1 SHF.R.U32.HI R12, RZ, R3, R12 ;  /* 0x00000003ff0c9219 */ /* 0x000fe2000001160c */
[----:B------:R-:W-:-:S03]  /*1310*/  IMAD R2, R9, R2, R5 ;  /* 0x0000000209027224 */ /* 0x000fc600078e0205 */
[----:B------:R-:W-:-:S05]  /*1320*/  @!P1 SEL R3, R165, R12, !P0 ;  /* 0x0000000ca5039207 */ /* 0x000fca0004000000 */
[--C-:B------:R-:W-:Y:S02]  /*1330*/  @!P1 IMAD.IADD R6, R6, 0x1, -R3.reuse ;  /* 0x0000000106069824 */ /* 0x100fe400078e0a03 */
[----:B------:R-:W-:Y:S01]  /*1340*/  @!P1 IMAD R3, R2, R13, R3 ;  /* 0x0000000d02039224 */ /* 0x000fe200078e0203 */
[----:B------:R-:W-:Y:S01]  /*1350*/  IADD3 R2, PT, PT, -R165, RZ, RZ ;  /* 0x000000ffa5027210 */ /* 0x000fe20007ffe1ff */
[----:B------:R-:W-:Y:S02]  /*1360*/  @!P1 IMAD R5, R6, R9, R165 ;  /* 0x0000000906059224 */ /* 0x000fe400078e02a5 */
[----:B------:R-:W-:Y:S02]  /*1370*/  @!P1 IMAD.MOV.U32 R165, RZ, RZ, R3 ;  /* 0x000000ffffa59224 */ /* 0x000fe400078e0003 */
[----:B------:R-:W-:Y:S02]  /*1380*/  IMAD R2, R14, R2, R11 ;  /* 0x000000020e027224 */ /* 0x000fe400078e020b */
[----:B------:R-:W-:-:S02]  /*1390*/  IMAD R166, R5, R4, R7 ;  /* 0x0000000405a67224 */ /* 0x000fc400078e0207 */
[----:B------:R-:W-:Y:S02]  /*13a0*/  IMAD R165, R165, R14, R2 ;  /* 0x0000000ea5a57224 */ /* 0x000fe400078e0202 */
.L_x_18:
[----:B------:R-:W-:Y:S05]  /*13b0*/  BRA.U UP3, `(.L_x_19) ;  /* 0x0000000103407547 */ /* 0x000fea000b800000 */
[----:B------:R-:W1:Y:S08]  /*13c0*/  LDC.64 R4, c[0x0][0xb10] ;  /* 0x0002c400ff047b82 */ /* 0x000e700000000a00 */
[----:B------:R-:W2:Y:S08]  /*13d0*/  LDC.64 R2, c[0x0][0xb18] ;  /* 0x0002c600ff027b82 */ /* 0x000eb00000000a00 */
[----:B------:R-:W3:Y:S08]  /*13e0*/  LDC R6, c[0x0][0xb20] ;  /* 0x0002c800ff067b82 */ /* 0x000ef00000000800 */
[----:B------:R-:W4:Y:S01]  /*13f0*/  LDC R12, c[0x0][0xb0c] ;  /* 0x0002c300ff0c7b82 */ /* 0x000f220000000800 */
[----:B-1----:R-:W-:-:S05]  /*1400*/  IMAD.HI.U32 R4, R165, R4, RZ ;  /* 0x00000004a5047227 */ /* 0x002fca00078e00ff */
[----:B------:R-:W-:Y:S01]  /*1410*/  SHF.R.U32.HI R4, RZ, R5, R4 ;  /* 0x00000005ff047219 */ /* 0x000fe20000011604 */
[----:B--2---:R-:W-:Y:S01]  /*1420*/  IMAD.HI.U32 R3, R166, R3, RZ ;  /* 0x00000003a6037227 */ /* 0x004fe200078e00ff */
[----:B------:R-:W-:-:S04]  /*1430*/  ISETP.NE.AND P0, PT, R2, 0x1, PT ;  /* 0x000000010200780c */ /* 0x000fc80003f05270 */
[----:B---3--:R-:W-:-:S04]  /*1440*/  SHF.R.U32.HI R3, RZ, R6, R3 ;  /* 0x00000006ff037219 */ /* 0x008fc80000011603 */
[----:B------:R-:W-:Y:S02]  /*1450*/  SEL R3, R166, R3, !P0 ;  /* 0x00000003a6037207 */ /* 0x000fe40004000000 */
[----:B----4-:R-:W-:-:S04]  /*1460*/  ISETP.NE.AND P1, PT, R12, 0x1, PT ;  /* 0x000000010c00780c */ /* 0x010fc80003f25270 */
[----:B------:R-:W-:-:S05]  /*1470*/  SEL R6, R165, R4, !P1 ;  /* 0x00000004a5067207 */ /* 0x000fca0004800000 */
[----:B------:R-:W-:Y:S02]  /*1480*/  IMAD.IADD R4, R3, 0x1, -R6 ;  /* 0x0000000103047824 */ /* 0x000fe400078e0a06 */
[----:B------:R-:W-:Y:S02]  /*1490*/  IMAD.IADD R3, R6, 0x1, -R3 ;  /* 0x0000000106037824 */ /* 0x000fe400078e0a03 */
[----:B------:R-:W-:Y:S02]  /*14a0*/  IMAD R165, R4, R12, R165 ;  /* 0x0000000c04a57224 */ /* 0x000fe400078e02a5 */
[----:B------:R-:W-:Y:S02]  /*14b0*/  IMAD R166, R3, R2, R166 ;  /* 0x0000000203a67224 */ /* 0x000fe400078e02a6 */
.L_x_19:
[----:B------:R-:W-:Y:S05]  /*14c0*/  BRA.U !UP1, `(.L_x_20) ;  /* 0x00000001090c7547 */ /* 0x000fea000b800000 */
[----:B------:R-:W-:Y:S01]  /*14d0*/  UCGABAR_WAIT ;  /* 0x0000000000007dc7 */ /* 0x000fe20008000000 */
[----:B------:R-:W-:Y:S01]  /*14e0*/  CCTL.IVALL ;  /* 0x00000000ff00798f */ /* 0x000fe20002000000 */
[----:B------:R-:W-:Y:S05]  /*14f0*/  BRA `(.L_x_21) ;  /* 0x0000000000047947 */ /* 0x000fea0003800000 */
.L_x_20:
[----:B------:R-:W-:Y:S06]  /*1500*/  BAR.SYNC.DEFER_BLOCKING 0x0 ;  /* 0x0000000000007b1d */ /* 0x000fec0000010000 */
.L_x_21:
[----:B------:R-:W-:Y:S05]  /*1510*/  BRA.U UP2, `(.L_x_22) ;  /* 0x0000001102b47547 */ /* 0x000fea000b800000 */
[----:B------:R-:W1:Y:S01]  /*1520*/  LDCU UR15, c[0x0][0x38c] ;  /* 0x00007180ff0f77ac */ /* 0x000e620008000800 */
[----:B------:R-:W2:Y:S01]  /*1530*/  LDC R9, c[0x0][0x370] ;  /* 0x0000dc00ff097b82 */ /* 0x000ea20000000800 */
[C---:B------:R-:W-:Y:S01]  /*1540*/  IMAD.SHL.U32 R17, R11.reuse, 0x20, RZ ;  /* 0x000000200b117824 */ /* 0x040fe200078e00ff */
[----:B------:R-:W-:Y:S01]  /*1550*/  PLOP3.LUT P1, PT, PT, PT, UP5, 0x80, 0x8 ;  /* 0x000000000008781c */ /* 0x000fe20003f2f058 */
[----:B------:R-:W-:Y:S01]  /*1560*/  UISETP.NE.AND UP1, UPT, UR10, URZ, UPT ;  /* 0x000000ff0a00728c */ /* 0x000fe2000bf25270 */
[----:B------:R-:W-:Y:S01]  /*1570*/  ISETP.NE.AND P4, PT, R10, RZ, P5 ;  /* 0x000000ff0a00720c */ /* 0x000fe20002f85270 */
[----:B------:R-:W-:Y:S01]  /*1580*/  IMAD.SHL.U32 R16, R11, 0x80, RZ ;  /* 0x000000800b107824 */ /* 0x000fe200078e00ff */
[----:B------:R-:W-:Y:S01]  /*1590*/  PLOP3.LUT P1, PT, P1, PT, PT, 0x8, 0x80 ;  /* 0x000000000080781c */ /* 0x000fe20000f2e170 */
[----:B------:R-:W-:Y:S01]  /*15a0*/  IMAD.MOV.U32 R15, RZ, RZ, 0x1 ;  /* 0x00000001ff0f7424 */ /* 0x000fe200078e00ff */
[----:B------:R-:W3:Y:S01]  /*15b0*/  LDC R0, c[0x0][0x374] ;  /* 0x0000dd00ff007b82 */ /* 0x000ee20000000800 */
[----:B------:R-:W-:Y:S01]  /*15c0*/  IMAD.MOV.U32 R14, RZ, RZ, RZ ;  /* 0x000000ffff0e7224 */ /* 0x000fe200078e00ff */
[----:B------:R-:W-:Y:S01]  /*15d0*/  CS2R R12, SRZ ;  /* 0x00000000000c7805 */ /* 0x000fe2000001ff00 */
[----:B------:R-:W-:Y:S01]  /*15e0*/  IMAD.MOV.U32 R10, RZ, RZ, 0x1 ;  /* 0x00000001ff0a7424 */ /* 0x000fe200078e00ff */
[----:B------:R-:W-:Y:S01]  /*15f0*/  LOP3.LUT R17, R17, 0x20, RZ, 0xc0, !PT ;  /* 0x0000002011117812 */ /* 0x000fe200078ec0ff */
[----:B------:R-:W4:Y:S01]  /*1600*/  LDCU.64 UR24, c[0x0][0x348] ;  /* 0x00006900ff1877ac */ /* 0x000f220008000a00 */
[----:B-1----:R-:W-:-:S02]  /*1610*/  UIADD3 UR4, UPT, UPT, UR15, 0x1f, URZ ;  /* 0x0000001f0f047890 */ /* 0x002fc4000fffe0ff */
[----:B------:R-:W-:Y:S02]  /*1620*/  USEL UR7, UR7, 0x2, UP1 ;  /* 0x0000000207077887 */ /* 0x000fe40008800000 */
[----:B------:R-:W-:Y:S01]  /*1630*/  USHF.R.S32.HI UR22, URZ, 0x1f, UR4 ;  /* 0x0000001fff167899 */ /* 0x000fe20008011404 */
[----:B------:R-:W-:-:S03]  /*1640*/  UMOV UR13, URZ ;  /* 0x000000ff000d7c82 */ /* 0x000fc60008000000 */
[----:B------:R-:W-:Y:S02]  /*1650*/  ULEA.HI UR22, UR22, UR4, URZ, 0x5 ;  /* 0x0000000416167291 */ /* 0x000fe4000f8f28ff */
[----:B------:R-:W-:Y:S02]  /*1660*/  UIADD3 UR4, UPT, UPT, UR15, -0x1, URZ ;  /* 0xffffffff0f047890 */ /* 0x000fe4000fffe0ff */
[----:B------:R-:W-:Y:S02]  /*1670*/  USHF.R.S32.HI UR22, URZ, 0x5, UR22 ;  /* 0x00000005ff167899 */ /* 0x000fe40008011416 */
[----:B------:R-:W-:Y:S02]  /*1680*/  UISETP.GE.U32.AND UP2, UPT, UR4, -0x3f, UPT ;  /* 0xffffffc10400788c */ /* 0x000fe4000bf46070 */
[----:B------:R-:W-:Y:S02]  /*1690*/  UISETP.LT.U32.AND UP0, UPT, UR22, 0x4, UPT ;  /* 0x000000041600788c */ /* 0x000fe4000bf01070 */
[----:B------:R-:W-:-:S02]  /*16a0*/  UIADD3 UR15, UPT, UPT, UR15, 0x3e, URZ ;  /* 0x0000003e0f0f7890 */ /* 0x000fc4000fffe0ff */
[----:B------:R-:W-:-:S04]  /*16b0*/  USEL UR21, UR22, 0x4, UP0 ;  /* 0x0000000416157887 */ /* 0x000fc80008000000 */
[----:B------:R-:W-:Y:S02]  /*16c0*/  UIADD3 UR6, UPT, UPT, UR21, -0x1, URZ ;  /* 0xffffffff15067890 */ /* 0x000fe4000fffe0ff */
[----:B------:R-:W-:Y:S02]  /*16d0*/  @UP2 UIADD3 UR6, UPT, UPT, UR21, URZ, URZ ;  /* 0x000000ff15062290 */ /* 0x000fe4000fffe0ff */
[----:B------:R-:W-:Y:S02]  /*16e0*/  UIADD3 UR14, UPT, UPT, UR22, -UR21, URZ ;  /* 0x80000015160e7290 */ /* 0x000fe4000fffe0ff */
[----:B------:R-:W-:Y:S02]  /*16f0*/  UIADD3 UR5, UPT, UPT, UR6, 0x1, URZ ;  /* 0x0000000106057890 */ /* 0x000fe4000fffe0ff */
[----:B--2-4-:R-:W-:-:S12]  /*1700*/  UIADD3 UR6, UPT, UPT, -UR6, URZ, URZ ;  /* 0x000000ff06067290 */ /* 0x014fd8000fffe1ff */
.L_x_42:
[----:B------:R-:W-:Y:S01]  /*1710*/  UISETP.NE.AND UP0, UPT, UR37, URZ, UPT ;  /* 0x000000ff2500728c */ /* 0x000fe2000bf05270 */
[----:B------:R-:W1:Y:S08]  /*1720*/  S2UR UR37, SR_CgaCtaId ;  /* 0x00000000002579c3 */ /* 0x000e700000008800 */
[----:B------:R-:W-:Y:S05]  /*1730*/  BRA.U UP0, `(.L_x_23) ;  /* 0x0000000100347547 */ /* 0x000fea000b800000 */
[----:B------:R-:W2:Y:S01]  /*1740*/  S2R R2, SR_CgaCtaId ;  /* 0x0000000000027919 */ /* 0x000ea20000008800 */
[----:B------:R-:W-:-:S04]  /*1750*/  MOV R3, 0x400 ;  /* 0x0000040000037802 */ /* 0x000fc80000000f00 */
[----:B--2---:R-:W-:Y:S02]  /*1760*/  LEA R3, R2, R3, 0x18 ;  /* 0x0000000302037211 */ /* 0x004fe400078ec0ff */
[----:B------:R-:W-:-:S03]  /*1770*/  SHF.L.U32 R2, R10, 0x1f, RZ ;  /* 0x0000001f0a027819 */ /* 0x000fc600000006ff */
[----:B------:R-:W-:-:S04]  /*1780*/  IMAD R3, R12, 0x8, R3 ;  /* 0x000000080c037824 */ /* 0x000fc800078e0203 */
[----:B------:R-:W2:Y:S02]  /*1790*/  SYNCS.PHASECHK.TRANS64.TRYWAIT P0, [R3+URZ+0xd0], R2 ;  /* 0x0000d002030075a7 */ /* 0x000ea400080011ff */
[----:B--2---:R-:W-:Y:S05]  /*17a0*/  @!P0 BRA `(.L_x_24) ;  /* 0x0000005800488947 */ /* 0x004fea0003800000 */
.L_x_113:
[----:B------:R-:W-:Y:S01]  /*17b0*/  VIADD R12, R12, 0x1 ;  /* 0x000000010c0c7836 */ /* 0x000fe20000000000 */
[----:B------:R2:W-:Y:S04]  /*17c0*/  SYNCS.ARRIVE.TRANS64.A1T0 RZ, [R3+URZ+0xc0], RZ ;  /* 0x0000c0ff03ff79a7 */ /* 0x0005e800081000ff */
[----:B------:R-:W-:-:S04]  /*17d0*/  ISETP.NE.AND P0, PT, R12, 0x2, PT ;  /* 0x000000020c00780c */ /* 0x000fc80003f05270 */
[----:B------:R-:W-:Y:S02]  /*17e0*/  SEL R12, R12, RZ, P0 ;  /* 0x000000ff0c0c7207 */ /* 0x000fe40000000000 */
[----:B--2---:R-:W-:-:S04]  /*17f0*/  SEL R3, RZ, 0x1, P0 ;  /* 0x00000001ff037807 */ /* 0x004fc80000000000 */
[----:B------:R-:W-:-:S07]  /*1800*/  LOP3.LUT R10, R10, R3, RZ, 0x3c, !PT ;  /* 0x000000030a0a7212 */ /* 0x000fce00078e3cff */
.L_x_23:
[----:B------:R-:W-:Y:S01]  /*1810*/  UMOV UR4, 0x400 ;  /* 0x0000040000047882 */ /* 0x000fe20000000000 */
[----:B------:R-:W-:Y:S01]  /*1820*/  LEA.HI R3, R165, R165, RZ, 0x1 ;  /* 0x000000a5a5037211 */ /* 0x000fe200078f08ff */
[----:B-1----:R-:W-:Y:S01]  /*1830*/  ULEA UR4, UR37, UR4, 0x18 ;  /* 0x0000000425047291 */ /* 0x002fe2000f8ec0ff */
[----:B------:R-:W-:Y:S01]  /*1840*/  SHF.L.U32 R2, R15, 0x1f, RZ ;  /* 0x0000001f0f027819 */ /* 0x000fe200000006ff */
[----:B------:R-:W-:Y:S01]  /*1850*/  UISETP.GE.U32.AND UP0, UPT, UR15, 0x3f, UPT ;  /* 0x0000003f0f00788c */ /* 0x000fe2000bf06070 */
[----:B------:R-:W-:Y:S01]  /*1860*/  R2UR UR35, R16 ;  /* 0x00000000102372ca */ /* 0x000fe200000e0000 */
[----:B------:R-:W-:Y:S01]  /*1870*/  ULEA UR8, UR13, UR4, 0x3 ;  /* 0x000000040d087291 */ /* 0x000fe2000f8e18ff */
[----:B------:R-:W-:Y:S01]  /*1880*/  IMAD.SHL.U32 R3, R3, 0x80, RZ ;  /* 0x0000008003037824 */ /* 0x000fe200078e00ff */
[----:B------:R-:W-:Y:S01]  /*1890*/  R2UR UR11, R17 ;  /* 0x00000000110b72ca */ /* 0x000fe200000e0000 */
[----:B------:R-:W-:-:S03]  /*18a0*/  UMOV UR23, URZ ;  /* 0x000000ff00177c82 */ /* 0x000fc60008000000 */
[----:B------:R-:W-:-:S03]  /*18b0*/  LOP3.LUT R3, R3, 0xffffff00, RZ, 0xc0, !PT ;  /* 0xffffff0003037812 */ /* 0x000fc600078ec0ff */
[----:B------:R1:W2:Y:S01]  /*18c0*/  SYNCS.PHASECHK.TRANS64.TRYWAIT P0, [UR8+0x20], R2 ;  /* 0x00002002ff0075a7 */ /* 0x0002a20008001108 */
[----:B------:R-:W-:Y:S02]  /*18d0*/  R2UR UR9, R3 ;  /* 0x00000000030972ca */ /* 0x000fe400000e0000 */
[----:B------:R-:W-:-:S11]  /*18e0*/  R2UR UR8, R166 ;  /* 0x00000000a60872ca */ /* 0x000fd600000e0000 */
[----:B------:R-:W-:Y:S02]  /*18f0*/  ULOP3.LUT UR35, UR9, 0x80, UR35, 0xf8, !UPT ;  /* 0x0000008009237892 */ /* 0x000fe4000f8ef823 */
[----:B------:R-:W-:Y:S01]  /*1900*/  ULEA UR11, UR8, UR11, 0x6 ;  /* 0x0000000b080b7291 */ /* 0x000fe2000f8e30ff */
[----:B------:R-:W-:Y:S11]  /*1910*/  BRA.U !UP0, `(.L_x_25) ;  /* 0x0000000108c07547 */ /* 0x000ff6000b800000 */
[----:B------:R-:W-:Y:S01]  /*1920*/  UMOV UR16, UR6 ;  /* 0x0000000600107c82 */ /* 0x000fe20008000000 */
[----:B------:R-:W-:Y:S01]  /*1930*/  UMOV UR17, UR13 ;  /* 0x0000000d00117c82 */ /* 0x000fe20008000000 */
[----:B------:R-:W-:-:S05]  /*1940*/  UMOV UR34, URZ ;  /* 0x000000ff00227c82 */ /* 0x000fca0008000000 */
.L_x_31:
[----:B------:R-:W-:Y:S01]  /*1950*/  ULEA UR33, UR17, UR4, 0x3 ;  /* 0x0000000411217291 */ /* 0x000fe2000f8e18ff */
[----:B------:R-:W-:Y:S01]  /*1960*/  @P5 MOV R3, 0x2800 ;  /* 0x0000280000035802 */ /* 0x000fe20000000f00 */
[----:B-12-4-:R-:W-:Y:S10]  /*1970*/  @P0 BRA `(.L_x_26) ;  /* 0x00000000000c0947 */ /* 0x016ff40003800000 */
[----:B------:R-:W-:-:S04]  /*1980*/  SHF.L.U32 R5, R15, 0x1f, RZ ;  /* 0x0000001f0f057819 */ /* 0x000fc800000006ff */
[----:B------:R-:W2:Y:S02]  /*1990*/  SYNCS.PHASECHK.TRANS64.TRYWAIT P0, [UR33+0x20], R5 ;  /* 0x00002005ff0075a7 */ /* 0x000ea40008001121 */
[----:B--2---:R-:W-:Y:S05]  /*19a0*/  @!P0 BRA `(.L_x_27) ;  /* 0x0000005400dc8947 */ /* 0x004fea0003800000 */
.L_x_26:
[----:B------:R2:W-:Y:S01]  /*19b0*/  @P5 SYNCS.ARRIVE.TRANS64 RZ, [UR33], R3 ;  /* 0x00000003ffff59a7 */ /* 0x0005e20008000021 */
[----:B------:R-:W-:Y:S02]  /*19c0*/  ULOP3.LUT UR8, UR7, 0x2, URZ, 0xfc, !UPT ;  /* 0x0000000207087892 */ /* 0x000fe4000f8efcff */
[----:B------:R-:W-:Y:S02]  /*19d0*/  UIADD3 UR16, UPT, UPT, UR16, 0x1, URZ ;  /* 0x0000000110107890 */ /* 0x000fe4000fffe0ff */
[----:B------:R-:W-:Y:S02]  /*19e0*/  UISETP.NE.AND UP0, UPT, UR8, 0x2, UPT ;  /* 0x000000020800788c */ /* 0x000fe4000bf05270 */
[----:B------:R-:W-:-:S07]  /*19f0*/  UISETP.NE.AND UP2, UPT, UR16, 0x1, UPT ;  /* 0x000000011000788c */ /* 0x000fce000bf45270 */
[----:B------:R-:W-:Y:S05]  /*1a00*/  BRA.U UP0, `(.L_x_28) ;  /* 0x0000000100047547 */ /* 0x000fea000b800000 */
[----:B------:R-:W-:Y:S05]  /*1a10*/  BPT.TRAP 0x1 ;  /* 0x000000040000795c */ /* 0x000fea0000300000 */
.L_x_28:
[----:B------:R-:W-:Y:S04]  /*1a20*/  BSSY.RECONVERGENT B0, `(.L_x_29) ;  /* 0x0000003000007945 */ /* 0x000fe80003800200 */
[----:B------:R-:W-:Y:S05]  /*1a30*/  @!P4 BRA `(.L_x_30) ;  /* 0x000000000004c947 */ /* 0x000fea0003800000 */
[----:B------:R-:W-:Y:S05]  /*1a40*/  BPT.TRAP 0x1 ;  /* 0x000000040000795c */ /* 0x000fea0000300000 */
.L_x_30:
[----:B------:R-:W-:Y:S05]  /*1a50*/  BSYNC.RECONVERGENT B0 ;  /* 0x0000000000007941 */ /* 0x000fea0003800200 */
.L_x_29:
[----:B------:R-:W-:Y:S02]  /*1a60*/  UIADD3 UR13, UPT, UPT, UR17, 0x1, URZ ;  /* 0x00000001110d7890 */ /* 0x000fe4000fffe0ff */
[----:B------:R-:W-:Y:S02]  /*1a70*/  ULEA UR32, UR17, UR4, 0xc ;  /* 0x0000000411207291 */ /* 0x000fe4000f8e60ff */
[----:B------:R-:W-:Y:S02]  /*1a80*/  UISETP.NE.AND UP0, UPT, UR13, 0x4, UPT ;  /* 0x000000040d00788c */ /* 0x000fe4000bf05270 */
[----:B------:R-:W-:Y:S02]  /*1a90*/  UIADD3 UR28, UP1, UPT, UR24, 0x80, URZ ;  /* 0x00000080181c7890 */ /* 0x000fe4000ff3e0ff */
[----:B------:R-:W-:Y:S02]  /*1aa0*/  USEL UR9, URZ, 0x1, UP0 ;  /* 0x00000001ff097887 */ /* 0x000fe40008000000 */
[----:B------:R-:W-:-:S02]  /*1ab0*/  USEL UR13, UR13, URZ, UP0 ;  /* 0x000000ff0d0d7287 */ /* 0x000fc40008000000 */
[----:B------:R-:W-:Y:S02]  /*1ac0*/  UIADD3 UR26, UP0, UPT, UR24, 0x180, URZ ;  /* 0x00000180181a7890 */ /* 0x000fe4000ff1e0ff */
[----:B------:R-:W-:Y:S01]  /*1ad0*/  ULEA UR8, UR13, UR4, 0x3 ;  /* 0x000000040d087291 */ /* 0x000fe2000f8e18ff */
[----:B------:R-:W-:Y:S01]  /*1ae0*/  LOP3.LUT R15, R15, UR9, RZ, 0x3c, !PT ;  /* 0x000000090f0f7c12 */ /* 0x000fe2000f8e3cff */
[----:B------:R-:W-:Y:S02]  /*1af0*/  ULOP3.LUT UR33, UR33, 0xfefffff8, URZ, 0xc0, !UPT ;  /* 0xfefffff821217892 */ /* 0x000fe4000f8ec0ff */
[----:B------:R-:W-:Y:S01]  /*1b00*/  UIADD3.X UR29, UPT, UPT, URZ, UR25, URZ, UP1, !UPT ;  /* 0x00000019ff1d7290 */ /* 0x000fe20008ffe4ff */
[----:B-1----:R-:W-:Y:S01]  /*1b10*/  SHF.L.U32 R2, R15, 0x1f, RZ ;  /* 0x0000001f0f027819 */ /* 0x002fe200000006ff */
[----:B------:R-:W-:Y:S02]  /*1b20*/  UIADD3 UR32, UPT, UPT, UR32, 0x4400, URZ ;  /* 0x0000440020207890 */ /* 0x000fe4000fffe0ff */
[----:B------:R-:W-:Y:S01]  /*1b30*/  UIADD3.X UR27, UPT, UPT, URZ, UR25, URZ, UP0, !UPT ;  /* 0x00000019ff1b7290 */ /* 0x000fe200087fe4ff */
[----:B------:R4:W1:Y:S01]  /*1b40*/  SYNCS.PHASECHK.TRANS64.TRYWAIT P0, [UR8+0x20], R2 ;  /* 0x00002002ff0075a7 */ /* 0x0008620008001108 */
[----:B------:R-:W-:Y:S01]  /*1b50*/  ULEA UR8, UR17, UR4, 0xa ;  /* 0x0000000411087291 */ /* 0x000fe2000f8e50ff */
[----:B------:R-:W-:Y:S01]  /*1b60*/  UMOV UR18, 0x0 ;  /* 0x0000000000127882 */ /* 0x000fe20000000000 */
[----:B------:R-:W-:-:S02]  /*1b70*/  UMOV UR19, 0x10000000 ;  /* 0x1000000000137882 */ /* 0x000fc40000000000 */
[----:B------:R-:W-:Y:S01]  /*1b80*/  UIADD3 UR8, UPT, UPT, UR8, 0x8400, URZ ;  /* 0x0000840008087890 */ /* 0x000fe2000fffe0ff */
[----:B------:R2:W-:Y:S01]  /*1b90*/  UTMALDG.3D.2CTA [UR32], [UR28], desc[UR18] ;  /* 0x000012201c0075b4 */ /* 0x0005e20008211000 */
[----:B------:R-:W-:Y:S01]  /*1ba0*/  UMOV UR10, UR34 ;  /* 0x00000022000a7c82 */ /* 0x000fe20008000000 */
[----:B------:R-:W-:Y:S01]  /*1bb0*/  UMOV UR12, UR36 ;  /* 0x00000024000c7c82 */ /* 0x000fe20008000000 */
[----:B------:R-:W-:Y:S01]  /*1bc0*/  UMOV UR9, UR33 ;  /* 0x0000002100097c82 */ /* 0x000fe20008000000 */
[----:B------:R-:W-:Y:S01]  /*1bd0*/  UMOV UR23, UR5 ;  /* 0x0000000500177c82 */ /* 0x000fe20008000000 */
[----:B------:R-:W-:-:S03]  /*1be0*/  UMOV UR17, UR13 ;  /* 0x0000000d00117c82 */ /* 0x000fc60008000000 */
[----:B------:R4:W-:Y:S01]  /*1bf0*/  UTMALDG.3D.2CTA [UR8], [UR26], desc[UR18] ;  /* 0x000012081a0075b4 */ /* 0x0009e20008211000 */
[----:B--2---:R-:W-:Y:S01]  /*1c00*/  UIADD3 UR34, UPT, UPT, UR34, 0x20, URZ ;  /* 0x0000002022227890 */ /* 0x004fe2000fffe0ff */
[----:B------:R-:W-:Y:S11]  /*1c10*/  BRA.U UP2, `(.L_x_31) ;  /* 0xfffffffd024c7547 */ /* 0x000ff6000b83ffff */
.L_x_25:
[----:B----4-:R-:W-:Y:S01]  /*1c20*/  ULEA UR8, UR13, UR4, 0x3 ;  /* 0x000000040d087291 */ /* 0x010fe2000f8e18ff */
[----:B-1----:R-:W-:Y:S01]  /*1c30*/  SHF.L.U32 R2, R15, 0x1f, RZ ;  /* 0x0000001f0f027819 */ /* 0x002fe200000006ff */
[----:B------:R-:W-:Y:S01]  /*1c40*/  @!P1 SYNCS.ARRIVE.TRANS64.A1T0 RZ, [UR4+0x58], RZ ;  /* 0x000058ffffff99a7 */ /* 0x000fe20008100004 */
[----:B------:R-:W-:-:S06]  /*1c50*/  UISETP.GT.AND UP0, UPT, UR22, UR21, UPT ;  /* 0x000000151600728c */ /* 0x000fcc000bf04270 */
[----:B--2---:R1:W2:Y:S03]  /*1c60*/  SYNCS.PHASECHK.TRANS64.TRYWAIT P0, [UR8+0x20], R2 ;  /* 0x00002002ff0075a7 */ /* 0x0042a60008001108 */
[----:B------:R-:W-:Y:S05]  /*1c70*/  BRA.U !UP0, `(.L_x_32) ;  /* 0x0000000108c07547 */ /* 0x000fea000b800000 */
[----:B------:R-:W-:Y:S01]  /*1c80*/  UIADD3 UR26, UPT, UPT, UR14, UR23, URZ ;  /* 0x000000170e1a7290 */ /* 0x000fe2000fffe0ff */
[----:B------:R-:W-:-:S11]  /*1c90*/  UMOV UR27, UR13 ;  /* 0x0000000d001b7c82 */ /* 0x000fd60008000000 */
.L_x_38:
[----:B------:R-:W-:Y:S01]  /*1ca0*/  ULEA UR17, UR27, UR4, 0x3 ;  /* 0x000000041b117291 */ /* 0x000fe2000f8e18ff */
[----:B--2---:R-:W-:Y:S01]  /*1cb0*/  @P5 MOV R3, 0x2800 ;  /* 0x0000280000035802 */ /* 0x004fe20000000f00 */
[----:B-12---:R-:W-:Y:S10]  /*1cc0*/  @P0 BRA `(.L_x_33) ;  /* 0x00000000000c0947 */ /* 0x006ff40003800000 */
[----:B------:R-:W-:-:S04]  /*1cd0*/  SHF.L.U32 R5, R15, 0x1f, RZ ;  /* 0x0000001f0f057819 */ /* 0x000fc800000006ff */
[----:B------:R-:W2:Y:S02]  /*1ce0*/  SYNCS.PHASECHK.TRANS64.TRYWAIT P0, [UR17+0x20], R5 ;  /* 0x00002005ff0075a7 */ /* 0x000ea40008001111 */
[----:B--2---:R-:W-:Y:S05]  /*1cf0*/  @!P0 BRA `(.L_x_34) ;  /* 0x0000005400208947 */ /* 0x004fea0003800000 */
.L_x_33:
[----:B------:R2:W-:Y:S01]  /*1d00*/  @P5 SYNCS.ARRIVE.TRANS64 RZ, [UR17], R3 ;  /* 0x00000003ffff59a7 */ /* 0x0005e20008000011 */
[----:B------:R-:W-:-:S04]  /*1d10*/  ULOP3.LUT UR8, UR7, 0x2, URZ, 0xfc, !UPT ;  /* 0x0000000207087892 */ /* 0x000fc8000f8efcff */
[----:B------:R-:W-:-:S09]  /*1d20*/  UISETP.NE.AND UP0, UPT, UR8, 0x2, UPT ;  /* 0x000000020800788c */ /* 0x000fd2000bf05270 */
[----:B------:R-:W-:Y:S05]  /*1d30*/  BRA.U UP0, `(.L_x_35) ;  /* 0x0000000100047547 */ /* 0x000fea000b800000 */
[----:B------:R-:W-:Y:S05]  /*1d40*/  BPT.TRAP 0x1 ;  /* 0x000000040000795c */ /* 0x000fea0000300000 */
.L_x_35:
[----:B------:R-:W-:Y:S04]  /*1d50*/  BSSY.RECONVERGENT B0, `(.L_x_36) ;  /* 0x0000003000007945 */ /* 0x000fe80003800200 */
[----:B------:R-:W-:Y:S05]  /*1d60*/  @!P4 BRA `(.L_x_37) ;  /* 0x000000000004c947 */ /* 0x000fea0003800000 */
[----:B------:R-:W-:Y:S05]  /*1d70*/  BPT.TRAP 0x1 ;  /* 0x000000040000795c */ /* 0x000fea0000300000 */
.L_x_37:
[----:B------:R-:W-:Y:S05]  /*1d80*/  BSYNC.RECONVERGENT B0 ;  /* 0x0000000000007941 */ /* 0x000fea0003800200 */
.L_x_36:
        /* <DEDUP_REMOVED lines=9> */
[----:B------:R-:W-:Y:S02]  /*1e20*/  USHF.L.U32 UR18, UR23, 0x5, URZ ;  /* 0x0000000517127899 */ /* 0x000fe400080006ff */
[----:B------:R-:W-:Y:S01]  /*1e30*/  ULOP3.LUT UR17, UR17, 0xfefffff8, URZ, 0xc0, !UPT ;  /* 0xfefffff811117892 */ /* 0x000fe2000f8ec0ff */
[----:B-1----:R-:W-:Y:S01]  /*1e40*/  SHF.L.U32 R2, R15, 0x1f, RZ ;  /* 0x0000001f0f027819 */ /* 0x002fe200000006ff */
[----:B------:R-:W-:Y:S02]  /*1e50*/  UIADD3 UR16, UPT, UPT, UR16, 0x4400, URZ ;  /* 0x0000440010107890 */ /* 0x000fe4000fffe0ff */
[----:B------:R-:W-:Y:S01]  /*1e60*/  UIADD3.X UR33, UPT, UPT, URZ, UR25, URZ, UP1, !UPT ;  /* 0x00000019ff217290 */ /* 0x000fe20008ffe4ff */
[----:B------:R4:W1:Y:S01]  /*1e70*/  SYNCS.PHASECHK.TRANS64.TRYWAIT P0, [UR8+0x20], R2 ;  /* 0x00002002ff0075a7 */ /* 0x0008620008001108 */
[----:B------:R-:W-:-:S02]  /*1e80*/  ULEA UR8, UR27, UR4, 0xa ;  /* 0x000000041b087291 */ /* 0x000fc4000f8e50ff */
[----:B------:R-:W-:Y:S02]  /*1e90*/  UIADD3.X UR31, UPT, UPT, URZ, UR25, URZ, UP0, !UPT ;  /* 0x00000019ff1f7290 */ /* 0x000fe400087fe4ff */
[----:B------:R-:W-:Y:S01]  /*1ea0*/  UIADD3 UR8, UPT, UPT, UR8, 0x8400, URZ ;  /* 0x0000840008087890 */ /* 0x000fe2000fffe0ff */
[----:B------:R-:W-:Y:S01]  /*1eb0*/  UMOV UR28, 0x0 ;  /* 0x00000000001c7882 */ /* 0x000fe20000000000 */
[----:B------:R-:W-:Y:S01]  /*1ec0*/  UMOV UR29, 0x10000000 ;  /* 0x10000000001d7882 */ /* 0x000fe20000000000 */
[----:B------:R-:W-:Y:S01]  /*1ed0*/  UMOV UR19, UR35 ;  /* 0x0000002300137c82 */ /* 0x000fe20008000000 */
[----:B------:R-:W-:Y:S01]  /*1ee0*/  UMOV UR20, UR36 ;  /* 0x0000002400147c82 */ /* 0x000fe20008000000 */
[----:B------:R-:W-:Y:S01]  /*1ef0*/  UMOV UR12, UR36 ;  /* 0x00000024000c7c82 */ /* 0x000fe20008000000 */
[----:B------:R-:W-:Y:S01]  /*1f00*/  UMOV UR9, UR17 ;  /* 0x0000001100097c82 */ /* 0x000fe20008000000 */
[----:B------:R-:W-:Y:S01]  /*1f10*/  UMOV UR10, UR18 ;  /* 0x00000012000a7c82 */ /* 0x000fe20008000000 */
[----:B------:R4:W-:Y:S01]  /*1f20*/  UTMALDG.3D.2CTA [UR16], [UR32], desc[UR28] ;  /* 0x00001c10200075b4 */ /* 0x0009e20008211000 */
[----:B------:R-:W-:Y:S01]  /*1f30*/  UIADD3 UR23, UPT, UPT, UR23, 0x1, URZ ;  /* 0x0000000117177890 */ /* 0x000fe2000fffe0ff */
[----:B------:R-:W-:-:S03]  /*1f40*/  UMOV UR27, UR13 ;  /* 0x0000000d001b7c82 */ /* 0x000fc60008000000 */
[----:B------:R-:W-:Y:S01]  /*1f50*/  UISETP.NE.AND UP0, UPT, UR23, UR26, UPT ;  /* 0x0000001a1700728c */ /* 0x000fe2000bf05270 */
[----:B------:R4:W-:Y:S08]  /*1f60*/  UTMALDG.3D.2CTA [UR8], [UR30], desc[UR28] ;  /* 0x00001c081e0075b4 */ /* 0x0009f00008211000 */
[----:B----4-:R-:W-:Y:S05]  /*1f70*/  BRA.U UP0, `(.L_x_38) ;  /* 0xfffffffd00487547 */ /* 0x010fea000b83ffff */
.L_x_32:
[C---:B-1----:R-:W-:Y:S01]  /*1f80*/  LEA R2, R14.reuse, UR4, 0x3 ;  /* 0x000000040e027c11 */ /* 0x042fe2000f8e18ff */
[----:B------:R-:W-:Y:S01]  /*1f90*/  NOP ;  /* 0x0000000000007918 */ /* 0x000fe20000000000 */
[----:B--2---:R-:W-:Y:S02]  /*1fa0*/  SHF.L.U32 R3, R13, 0x1f, RZ ;  /* 0x0000001f0d037819 */ /* 0x004fe400000006ff */
[----:B------:R-:W-:Y:S02]  /*1fb0*/  LEA R4, R14, UR4, 0x4 ;  /* 0x000000040e047c11 */ /* 0x000fe4000f8e20ff */
[----:B------:R-:W1:Y:S02]  /*1fc0*/  SYNCS.PHASECHK.TRANS64.TRYWAIT P0, [R2+URZ+0x60], R3 ;  /* 0x00006003020075a7 */ /* 0x000e6400080011ff */
[----:B-1----:R-:W-:Y:S05]  /*1fd0*/  @!P0 BRA `(.L_x_39) ;  /* 0x0000005000808947 */ /* 0x002fea0003800000 */
.L_x_116:
[----:B------:R-:W2:Y:S01]  /*1fe0*/  LDS.128 R4, [R4+0xf0] ;  /* 0x0000f00004047984 */ /* 0x000ea20000000c00 */
[----:B------:R-:W-:Y:S01]  /*1ff0*/  ISETP.GE.AND P0, PT, R72, 0x1, PT ;  /* 0x000000014800780c */ /* 0x000fe20003f06270 */
[----:B-1----:R-:W-:Y:S01]  /*2000*/  VIADD R2, R2, 0x70 ;  /* 0x0000007002027836 */ /* 0x002fe20000000000 */
[----:B------:R-:W-:Y:S01]  /*2010*/  @!PT LDS RZ, [RZ] ;  /* 0x00000000fffff984 */ /* 0x000fe20000000800 */
[----:B------:R-:W-:Y:S01]  /*2020*/  @!PT LDS RZ, [RZ] ;  /* 0x00000000fffff984 */ /* 0x000fe20000000800 */
[----:B------:R-:W-:Y:S01]  /*2030*/  @!PT LDS RZ, [RZ] ;  /* 0x00000000fffff984 */ /* 0x000fe20000000800 */
[----:B------:R-:W-:Y:S01]  /*2040*/  @!PT LDS RZ, [RZ] ;  /* 0x00000000fffff984 */ /* 0x000fe20000000800 */
[----:B------:R1:W-:Y:S06]  /*2050*/  MEMBAR.ALL.CTA ;  /* 0x0000000000007992 */ /* 0x0003ec0000008000 */
[----:B-1----:R-:W1:Y:S01]  /*2060*/  FENCE.VIEW.ASYNC.S ;  /* 0x00000000000073c6 */ /* 0x002e620000000000 */
[----:B------:R-:W-:-:S04]  /*2070*/  PRMT R2, RZ, 0x654, R2 ;  /* 0x00000654ff027816 */ /* 0x000fc80000000002 */
[----:B-1----:R1:W-:Y:S01]  /*2080*/  SYNCS.ARRIVE.TRANS64.RED.A1T0 RZ, [R2+URZ], RZ ;  /* 0x000000ff02ff79a7 */ /* 0x0023e200081004ff */
[----:B--2---:R-:W-:-:S13]  /*2090*/  LOP3.LUT P2, RZ, R6, 0x1, RZ, 0xc0, !PT ;  /* 0x0000000106ff7812 */ /* 0x004fda000784c0ff */
[----:B------:R-:W-:Y:S01]  /*20a0*/  @P2 SHF.R.U32.HI R3, RZ, 0x10, R5 ;  /* 0x00000010ff032819 */ /* 0x000fe20000011605 */
[----:B------:R-:W-:Y:S01]  /*20b0*/  VOTEU.ANY UP0, P2 ;  /* 0x0000000000ff7886 */ /* 0x000fe20001000100 */
[----:B------:R-:W-:Y:S02]  /*20c0*/  @P2 MOV R11, R4 ;  /* 0x00000004000b2202 */ /* 0x000fe40000000f00 */
[----:B------:R-:W-:Y:S02]  /*20d0*/  @P2 R2UR.BROADCAST UR8, R3 ;  /* 0x00000000030822ca */ /* 0x000fe400008e0000 */
[----:B------:R-:W-:-:S11]  /*20e0*/  @P2 LOP3.LUT R8, R5, 0xffff, RZ, 0xc0, !PT ;  /* 0x0000ffff05082812 */ /* 0x000fd600078ec0ff */
[----:B------:R-:W-:Y:S01]  /*20f0*/  @UP0 UMOV UR36, UR8 ;  /* 0x0000000800240c82 */ /* 0x000fe20008000000 */
[----:B-1----:R-:W-:Y:S05]  /*2100*/  @!P0 BRA `(.L_x_40) ;  /* 0x0000000000b88947 */ /* 0x002fea0003800000 */
[----:B------:R-:W3:Y:S01]  /*2110*/  LDC.64 R4, c[0x0][0xb18] ;  /* 0x0002c600ff047b82 */ /* 0x000ee20000000a00 */
[----:B------:R-:W-:-:S07]  /*2120*/  ISETP.NE.AND P3, PT, R72, 0x1, PT ;  /* 0x000000014800780c */ /* 0x000fce0003f65270 */
[----:B------:R-:W1:Y:S08]  /*2130*/  LDC.64 R6, c[0x0][0xb10] ;  /* 0x0002c400ff067b82 */ /* 0x000e700000000a00 */
[----:B------:R-:W2:Y:S08]  /*2140*/  LDC R18, c[0x0][0xb20] ;  /* 0x0002c800ff127b82 */ /* 0x000eb00000000800 */
[----:B------:R-:W4:Y:S01]  /*2150*/  LDC R20, c[0x0][0xb0c] ;  /* 0x0002c300ff147b82 */ /* 0x000f220000000800 */
[----:B---3--:R-:W-:Y:S01]  /*2160*/  IMAD.HI.U32 R19, R0, R5, RZ ;  /* 0x0000000500137227 */ /* 0x008fe200078e00ff */
[----:B------:R-:W-:-:S03]  /*2170*/  ISETP.NE.AND P0, PT, R4, 0x1, PT ;  /* 0x000000010400780c */ /* 0x000fc60003f05270 */
[----:B------:R-:W-:-:S03]  /*2180*/  IMAD.HI.U32 R5, R8, R5, RZ ;  /* 0x0000000508057227 */ /* 0x000fc600078e00ff */
[----:B------:R-:W3:Y:S01]  /*2190*/  LDC.64 R2, c[0x0][0xb28] ;  /* 0x0002ca00ff027b82 */ /* 0x000ee20000000a00 */
[----:B-1----:R-:W-:-:S04]  /*21a0*/  IMAD.HI.U32 R22, R9, R6, RZ ;  /* 0x0000000609167227 */ /* 0x002fc800078e00ff */
[----:B------:R-:W-:Y:S01]  /*21b0*/  IMAD.HI.U32 R24, R11, R6, RZ ;  /* 0x000000060b187227 */ /* 0x000fe200078e00ff */
[----:B------:R-:W-:Y:S02]  /*21c0*/  SHF.R.U32.HI R22, RZ, R7, R22 ;  /* 0x00000007ff167219 */ /* 0x000fe40000011616 */
[-C--:B--2---:R-:W-:Y:S02]  /*21d0*/  SHF.R.U32.HI R19, RZ, R18.reuse, R19 ;  /* 0x00000012ff137219 */ /* 0x084fe40000011613 */
[----:B------:R-:W-:Y:S02]  /*21e0*/  SHF.R.U32.HI R5, RZ, R18, R5 ;  /* 0x00000012ff057219 */ /* 0x000fe40000011605 */
[----:B------:R-:W-:Y:S02]  /*21f0*/  SEL R19, R0, R19, !P0 ;  /* 0x0000001300137207 */ /* 0x000fe40004000000 */
[----:B------:R-:W-:Y:S02]  /*2200*/  SHF.R.U32.HI R24, RZ, R7, R24 ;  /* 0x00000007ff187219 */ /* 0x000fe40000011618 */
[----:B----4-:R-:W-:-:S02]  /*2210*/  ISETP.NE.AND P1, PT, R20, 0x1, PT ;  /* 0x000000011400780c */ /* 0x010fc40003f25270 */
[----:B------:R-:W-:Y:S02]  /*2220*/  SEL R5, R8, R5, !P0 ;  /* 0x0000000508057207 */ /* 0x000fe40004000000 */
[----:B------:R-:W-:Y:S02]  /*2230*/  SEL R21, R9, R22, !P1 ;  /* 0x0000001609157207 */ /* 0x000fe40004800000 */
[----:B------:R-:W-:Y:S01]  /*2240*/  SEL R7, R11, R24, !P1 ;  /* 0x000000180b077207 */ /* 0x000fe20004800000 */
[----:B---3--:R-:W-:-:S04]  /*2250*/  IMAD.HI.U32 R22, R19, R2, RZ ;  /* 0x0000000213167227 */ /* 0x008fc800078e00ff */
[----:B------:R-:W-:Y:S01]  /*2260*/  IMAD.HI.U32 R6, R21, R2, RZ ;  /* 0x0000000215067227 */ /* 0x000fe200078e00ff */
[----:B------:R-:W-:-:S04]  /*2270*/  @P3 SHF.R.U32.HI R19, RZ, R3, R22 ;  /* 0x00000003ff133219 */ /* 0x000fc80000011616 */
[----:B------:R-:W-:Y:S01]  /*2280*/  @P3 SHF.R.U32.HI R21, RZ, R3, R6 ;  /* 0x00000003ff153219 */ /* 0x000fe20000011606 */
[----:B------:R-:W-:-:S04]  /*2290*/  IMAD R19, R72, R19, RZ ;  /* 0x0000001348137224 */ /* 0x000fc800078e02ff */
[----:B------:R-:W-:Y:S01]  /*22a0*/  IMAD R6, R72, R21, RZ ;  /* 0x0000001548067224 */ /* 0x000fe200078e02ff */
[C---:B------:R-:W-:Y:S02]  /*22b0*/  ISETP.GE.AND P0, PT, R5.reuse, R19, PT ;  /* 0x000000130500720c */ /* 0x040fe40003f06270 */
[----:B------:R-:W-:Y:S02]  /*22c0*/  IADD3 R19, PT, PT, -R5, RZ, RZ ;  /* 0x000000ff05137210 */ /* 0x000fe40007ffe1ff */
[----:B------:R-:W-:Y:S01]  /*22d0*/  ISETP.GE.OR P0, PT, R7, R6, P0 ;  /* 0x000000060700720c */ /* 0x000fe20000706670 */
[----:B------:R-:W-:-:S04]  /*22e0*/  IMAD.HI.U32 R6, R5, R2, RZ ;  /* 0x0000000205067227 */ /* 0x000fc800078e00ff */
[----:B------:R-:W-:Y:S01]  /*22f0*/  IMAD R8, R4, R19, R8 ;  /* 0x0000001304087224 */ /* 0x000fe200078e0208 */
[----:B------:R-:W-:-:S04]  /*2300*/  SHF.R.U32.HI R6, RZ, R3, R6 ;  /* 0x00000003ff067219 */ /* 0x000fc80000011606 */
[----:B------:R-:W-:-:S03]  /*2310*/  SEL R6, R5, R6, !P3 ;  /* 0x0000000605067207 */ /* 0x000fc60005800000 */
[----:B------:R-:W-:-:S04]  /*2320*/  @!P0 IMAD.HI.U32 R18, R7, R2, RZ ;  /* 0x0000000207128227 */ /* 0x000fc800078e00ff */
[----:B------:R-:W-:Y:S01]  /*2330*/  IMAD.MOV R2, RZ, RZ, -R6 ;  /* 0x000000ffff027224 */ /* 0x000fe200078e0a06 */
[----:B------:R-:W-:-:S03]  /*2340*/  @!P0 SHF.R.U32.HI R18, RZ, R3, R18 ;  /* 0x00000003ff128219 */ /* 0x000fc60000011612 */
[----:B------:R-:W-:Y:S01]  /*2350*/  IMAD R2, R72, R2, R5 ;  /* 0x0000000248027224 */ /* 0x000fe200078e0205 */
        /* <DEDUP_REMOVED lines=9> */
.L_x_40:
[----:B------:R-:W1:Y:S02]  /*23f0*/  LDCU UR8, c[0x0][0xb30] ;  /* 0x00016600ff0877ac */ /* 0x000e640008000800 */
[----:B-1----:R-:W-:-:S09]  /*2400*/  UISETP.NE.AND UP0, UPT, UR8, 0x1, UPT ;  /* 0x000000010800788c */ /* 0x002fd2000bf05270 */
[----:B------:R-:W-:Y:S05]  /*2410*/  BRA.U UP0, `(.L_x_41) ;  /* 0x0000000100407547 */ /* 0x000fea000b800000 */
[----:B------:R-:W1:Y:S08]  /*2420*/  LDC.64 R4, c[0x0][0xb10] ;  /* 0x0002c400ff047b82 */ /* 0x000e700000000a00 */
[----:B------:R-:W2:Y:S08]  /*2430*/  LDC.64 R2, c[0x0][0xb18] ;  /* 0x0002c600ff027b82 */ /* 0x000eb00000000a00 */
[----:B------:R-:W4:Y:S08]  /*2440*/  LDC R6, c[0x0][0xb20] ;  /* 0x0002c800ff067b82 */ /* 0x000f300000000800 */
[----:B------:R-:W3:Y:S01]  /*2450*/  LDC R18, c[0x0][0xb0c] ;  /* 0x0002c300ff127b82 */ /* 0x000ee20000000800 */
[----:B-1----:R-:W-:-:S05]  /*2460*/  IMAD.HI.U32 R4, R11, R4, RZ ;  /* 0x000000040b047227 */ /* 0x002fca00078e00ff */
[----:B------:R-:W-:Y:S01]  /*2470*/  SHF.R.U32.HI R4, RZ, R5, R4 ;  /* 0x00000005ff047219 */ /* 0x000fe20000011604 */
[----:B--2---:R-:W-:Y:S01]  /*2480*/  IMAD.HI.U32 R3, R8, R3, RZ ;  /* 0x0000000308037227 */ /* 0x004fe200078e00ff */
[----:B------:R-:W-:-:S04]  /*2490*/  ISETP.NE.AND P0, PT, R2, 0x1, PT ;  /* 0x000000010200780c */ /* 0x000fc80003f05270 */
[----:B----4-:R-:W-:-:S04]  /*24a0*/  SHF.R.U32.HI R3, RZ, R6, R3 ;  /* 0x00000006ff037219 */ /* 0x010fc80000011603 */
[----:B------:R-:W-:Y:S02]  /*24b0*/  SEL R3, R8, R3, !P0 ;  /* 0x0000000308037207 */ /* 0x000fe40004000000 */
[----:B---3--:R-:W-:-:S04]  /*24c0*/  ISETP.NE.AND P1, PT, R18, 0x1, PT ;  /* 0x000000011200780c */ /* 0x008fc80003f25270 */
[----:B------:R-:W-:-:S05]  /*24d0*/  SEL R4, R11, R4, !P1 ;  /* 0x000000040b047207 */ /* 0x000fca0004800000 */
[----:B------:R-:W-:Y:S02]  /*24e0*/  IMAD.IADD R5, R3, 0x1, -R4 ;  /* 0x0000000103057824 */ /* 0x000fe400078e0a04 */
[----:B------:R-:W-:Y:S02]  /*24f0*/  IMAD.IADD R3, R4, 0x1, -R3 ;  /* 0x0000000104037824 */ /* 0x000fe400078e0a03 */
[----:B------:R-:W-:Y:S02]  /*2500*/  IMAD R11, R5, R18, R11 ;  /* 0x00000012050b7224 */ /* 0x000fe400078e020b */
[----:B------:R-:W-:-:S07]  /*2510*/  IMAD R8, R3, R2, R8 ;  /* 0x0000000203087224 */ /* 0x000fce00078e0208 */
.L_x_41:
[----:B------:R-:W-:Y:S01]  /*2520*/  VIADD R14, R14, 0x1 ;  /* 0x000000010e0e7836 */ /* 0x000fe20000000000 */
[----:B------:R-:W-:Y:S01]  /*2530*/  PLOP3.LUT P1, PT, PT, PT, PT, 0x80, 0x8 ;  /* 0x000000000008781c */ /* 0x000fe20003f2f070 */
[----:B------:R-:W-:Y:S02]  /*2540*/  IMAD.IADD R165, R11, 0x1, R164 ;  /* 0x000000010ba57824 */ /* 0x000fe400078e02a4 */
[----:B------:R-:W-:Y:S01]  /*2550*/  IMAD.IADD R166, R8, 0x1, R145 ;  /* 0x0000000108a67824 */ /* 0x000fe200078e0291 */
[----:B------:R-:W-:-:S04]  /*2560*/  ISETP.NE.AND P0, PT, R14, 0x2, PT ;  /* 0x000000020e00780c */ /* 0x000fc80003f05270 */
[----:B------:R-:W-:Y:S02]  /*2570*/  SEL R2, RZ, 0x1, P0 ;  /* 0x00000001ff027807 */ /* 0x000fe40000000000 */
[----:B------:R-:W-:Y:S02]  /*2580*/  SEL R14, R14, RZ, P0 ;  /* 0x000000ff0e0e7207 */ /* 0x000fe40000000000 */
[----:B------:R-:W-:Y:S01]  /*2590*/  LOP3.LUT R13, R13, R2, RZ, 0x3c, !PT ;  /* 0x000000020d0d7212 */ /* 0x000fe200078e3cff */
[----:B------:R-:W-:Y:S06]  /*25a0*/  @P2 BRA `(.L_x_42) ;  /* 0xfffffff000582947 */ /* 0x000fec000383ffff */
[----:B------:R-:W-:Y:S01]  /*25b0*/  UIADD3 UR4, UPT, UPT, UR4, 0x20, URZ ;  /* 0x0000002004047890 */ /* 0x000fe2000fffe0ff */
[----:B------:R-:W-:-:S03]  /*25c0*/  SHF.L.U32 R3, R15, 0x1f, RZ ;  /* 0x0000001f0f037819 */ /* 0x000fc600000006ff */
[----:B------:R-:W-:-:S09]  /*25d0*/  ULEA UR5, UR13, UR4, 0x3 ;  /* 0x000000040d057291 */ /* 0x000fd2000f8e18ff */
[----:B------:R-:W1:Y:S02]  /*25e0*/  SYNCS.PHASECHK.TRANS64.TRYWAIT P0, [UR5], R3 ;  /* 0x00000003ff0075a7 */ /* 0x000e640008001105 */
[----:B-1----:R-:W-:Y:S05]  /*25f0*/  @!P0 BRA `(.L_x_43) ;  /* 0x0000004c000c8947 */ /* 0x002fea0003800000 */
.L_x_118:
[----:B------:R-:W-:-:S04]  /*2600*/  UIADD3 UR6, UPT, UPT, UR13, 0x1, URZ ;  /* 0x000000010d067890 */ /* 0x000fc8000fffe0ff */
[----:B------:R-:W-:-:S04]  /*2610*/  UISETP.NE.AND UP0, UPT, UR6, 0x4, UPT ;  /* 0x000000040600788c */ /* 0x000fc8000bf05270 */
[----:B------:R-:W-:Y:S02]  /*2620*/  USEL UR7, URZ, 0x1, UP0 ;  /* 0x00000001ff077887 */ /* 0x000fe40008000000 */
[----:B------:R-:W-:-:S04]  /*2630*/  USEL UR6, UR6, URZ, UP0 ;  /* 0x000000ff06067287 */ /* 0x000fc80008000000 */
[----:B------:R-:W-:Y:S01]  /*2640*/  ULEA UR5, UR6, UR4, 0x3 ;  /* 0x0000000406057291 */ /* 0x000fe2000f8e18ff */
[----:B------:R-:W-:-:S04]  /*2650*/  LOP3.LUT R2, R15, UR7, RZ, 0x3c, !PT ;  /* 0x000000070f027c12 */ /* 0x000fc8000f8e3cff */
[----:B-1----:R-:W-:-:S04]  /*2660*/  SHF.L.U32 R3, R2, 0x1f, RZ ;  /* 0x0000001f02037819 */ /* 0x002fc800000006ff */
[----:B------:R-:W1:Y:S02]  /*2670*/  SYNCS.PHASECHK.TRANS64.TRYWAIT P0, [UR5], R3 ;  /* 0x00000003ff0075a7 */ /* 0x000e640008001105 */
[----:B-1----:R-:W-:Y:S05]  /*2680*/  @!P0 BRA `(.L_x_44) ;  /* 0x0000004c00008947 */ /* 0x002fea0003800000 */
.L_x_120:
        /* <DEDUP_REMOVED lines=9> */
.L_x_122:
[----:B------:R-:W-:-:S04]  /*2720*/  UIADD3 UR6, UPT, UPT, UR6, 0x1, URZ ;  /* 0x0000000106067890 */ /* 0x000fc8000fffe0ff */
[----:B------:R-:W-:-:S04]  /*2730*/  UISETP.NE.AND UP0, UPT, UR6, 0x4, UPT ;  /* 0x000000040600788c */ /* 0x000fc8000bf05270 */
[----:B------:R-:W-:Y:S02]  /*2740*/  USEL UR5, URZ, 0x1, UP0 ;  /* 0x00000001ff057887 */ /* 0x000fe40008000000 */
[----:B------:R-:W-:-:S04]  /*2750*/  USEL UR6, UR6, URZ, UP0 ;  /* 0x000000ff06067287 */ /* 0x000fc80008000000 */
[----:B------:R-:W-:Y:S01]  /*2760*/  ULEA UR6, UR6, UR4, 0x3 ;  /* 0x0000000406067291 */ /* 0x000fe2000f8e18ff */
[----:B-1----:R-:W-:-:S04]  /*2770*/  LOP3.LUT R3, R2, UR5, RZ, 0x3c, !PT ;  /* 0x0000000502037c12 */ /* 0x002fc8000f8e3cff */
[----:B------:R-:W-:Y:S01]  /*2780*/  SHF.L.U32 R3, R3, 0x1f, RZ ;  /* 0x0000001f03037819 */ /* 0x000fe200000006ff */
[----:B---3--:R-:W-:-:S07]  /*2790*/  IMAD.U32 R0, RZ, RZ, UR6 ;  /* 0x00000006ff007e24 */ /* 0x008fce000f8e00ff */
.L_x_46:
[----:B-1----:R1:W2:Y:S02]  /*27a0*/  SYNCS.PHASECHK.TRANS64.TRYWAIT P0, [R0+URZ], R3 ;  /* 0x00000003000075a7 */ /* 0x0022a400080011ff */
[----:B--2---:R-:W-:Y:S05]  /*27b0*/  @!P0 NANOSLEEP.SYNCS 0x989680 ;  /* 0x009896800000895d */ /* 0x004fea0003900000 */
[----:B------:R-:W2:Y:S02]  /*27c0*/  @!P0 SYNCS.PHASECHK.TRANS64 P0, [R0+URZ], R3 ;  /* 0x00000003000085a7 */ /* 0x000ea400080010ff */
[----:B--2---:R-:W-:Y:S05]  /*27d0*/  @P0 EXIT ;  /* 0x000000000000094d */ /* 0x004fea0003800000 */
[----:B------:R-:W-:Y:S05]  /*27e0*/  BRA `(.L_x_46) ;  /* 0xfffffffc00ec7947 */ /* 0x000fea000383ffff */
.L_x_22:
[----:B------:R-:W-:-:S04]  /*27f0*/  UISETP.NE.AND UP1, UPT, UR37, URZ, UPT ;  /* 0x000000ff2500728c */ /* 0x000fc8000bf25270 */
[----:B------:R-:W-:-:S09]  /*2800*/  UISETP.NE.OR UP1, UPT, UR10, 0x1, UP1 ;  /* 0x000000010a00788c */ /* 0x000fd20008f25670 */
[----:B------:R-:W-:Y:S05]  /*2810*/  BRA.U UP1, `(.L_x_47) ;  /* 0x00000005014c7547 */ /* 0x000fea000b800000 */
[----:B------:R-:W-:Y:S01]  /*2820*/  HFMA2 R11, -RZ, RZ, 0, 0 ;  /* 0x00000000ff0b7431 */ /* 0x000fe200000001ff */
[----:B------:R-:W-:Y:S01]  /*2830*/  ISETP.GE.U32.AND P2, PT, R10, 0x2, PT ;  /* 0x000000020a00780c */ /* 0x000fe20003f46070 */
[----:B------:R-:W-:Y:S01]  /*2840*/  IMAD.MOV.U32 R12, RZ, RZ, 0x1 ;  /* 0x00000001ff0c7424 */ /* 0x000fe200078e00ff */
[----:B------:R-:W-:Y:S01]  /*2850*/  CS2R R8, SRZ ;  /* 0x0000000000087805 */ /* 0x000fe2000001ff00 */
[----:B------:R-:W-:Y:S01]  /*2860*/  IMAD.MOV.U32 R3, RZ, RZ, RZ ;  /* 0x000000ffff037224 */ /* 0x000fe200078e00ff */
[----:B------:R-:W-:Y:S01]  /*2870*/  UMOV UR4, 0x400 ;  /* 0x0000040000047882 */ /* 0x000fe20000000000 */
[----:B------:R-:W-:Y:S01]  /*2880*/  UMOV UR6, URZ ;  /* 0x000000ff00067c82 */ /* 0x000fe20008000000 */
[----:B------:R-:W-:-:S12]  /*2890*/  ULEA UR37, UR37, UR4, 0x18 ;  /* 0x0000000425257291 */ /* 0x000fd8000f8ec0ff */
.L_x_51:
[----:B------:R-:W-:Y:S02]  /*28a0*/  LEA R0, R3, UR37, 0x3 ;  /* 0x0000002503007c11 */ /* 0x000fe4000f8e18ff */
[----:B------:R-:W-:-:S03]  /*28b0*/  SHF.L.U32 R5, R8, 0x1f, RZ ;  /* 0x0000001f08057819 */ /* 0x000fc600000006ff */
[----:B------:R-:W-:Y:S01]  /*28c0*/  VIADD R4, R0, 0xd0 ;  /* 0x000000d000047836 */ /* 0x000fe20000000000 */
[----:B------:R-:W1:Y:S02]  /*28d0*/  SYNCS.PHASECHK.TRANS64.TRYWAIT P0, [R0+URZ+0xc0], R5 ;  /* 0x0000c005000075a7 */ /* 0x000e6400080011ff */
[----:B-1----:R-:W-:Y:S05]  /*28e0*/  @!P0 BRA `(.L_x_48) ;  /* 0x0000004800988947 */ /* 0x002fea0003800000 */
.L_x_123:
[----:B------:R-:W-:Y:S01]  /*28f0*/  ULEA UR5, UR6, UR37, 0x3 ;  /* 0x0000002506057291 */ /* 0x000fe2000f8e18ff */
[----:B------:R-:W-:Y:S01]  /*2900*/  PRMT R4, RZ, 0x654, R4 ;  /* 0x00000654ff047816 */ /* 0x000fe20000000004 */
[----:B-1----:R-:W-:Y:S01]  /*2910*/  @!P2 IMAD.MOV.U32 R5, RZ, RZ, 0x10 ;  /* 0x00000010ff05a424 */ /* 0x002fe200078e00ff */
[----:B------:R-:W-:Y:S01]  /*2920*/  SHF.L.U32 R7, R12, 0x1f, RZ ;  /* 0x0000001f0c077819 */ /* 0x000fe200000006ff */
[----:B------:R-:W-:Y:S01]  /*2930*/  UIADD3 UR4, UPT, UPT, UR5, 0x60, URZ ;  /* 0x0000006005047890 */ /* 0x000fe2000fffe0ff */
[----:B------:R1:W-:Y:S05]  /*2940*/  SYNCS.ARRIVE.TRANS64.RED.A1T0 RZ, [R4+URZ], RZ ;  /* 0x000000ff04ff79a7 */ /* 0x0003ea00081004ff */
[----:B------:R-:W-:Y:S01]  /*2950*/  IMAD.U32 R13, RZ, RZ, UR4 ;  /* 0x00000004ff0d7e24 */ /* 0x000fe2000f8e00ff */
[----:B------:R-:W2:Y:S04]  /*2960*/  SYNCS.PHASECHK.TRANS64.TRYWAIT P0, [UR5+0x70], R7 ;  /* 0x00007007ff0075a7 */ /* 0x000ea80008001105 */
[----:B------:R-:W-:Y:S01]  /*2970*/  PRMT R13, R10, 0x654, R13 ;  /* 0x000006540a0d7816 */ /* 0x000fe2000000000d */
[----:B-12---:R-:W-:Y:S06]  /*2980*/  @!P0 BRA `(.L_x_49) ;  /* 0x0000004800848947 */ /* 0x006fec0003800000 */
.L_x_125:
[----:B------:R-:W-:Y:S01]  /*2990*/  ULEA UR4, UR6, UR37, 0x4 ;  /* 0x0000002506047291 */ /* 0x000fe2000f8e20ff */
[----:B------:R-:W-:Y:S01]  /*29a0*/  SEL R2, R13, R2, !P2 ;  /* 0x000000020d027207 */ /* 0x000fe20005000000 */
[----:B------:R-:W-:Y:S01]  /*29b0*/  UIADD3 UR5, UPT, UPT, UR5, 0x60, URZ ;  /* 0x0000006005057890 */ /* 0x000fe2000fffe0ff */
[----:B-1----:R-:W-:Y:S01]  /*29c0*/  LEA R0, R11, UR37, 0x3 ;  /* 0x000000250b007c11 */ /* 0x002fe2000f8e18ff */
[----:B------:R-:W-:Y:S01]  /*29d0*/  UIADD3 UR4, UPT, UPT, UR4, 0xf0, URZ ;  /* 0x000000f004047890 */ /* 0x000fe2000fffe0ff */
[----:B------:R1:W-:Y:S01]  /*29e0*/  @!P2 SYNCS.ARRIVE.TRANS64.RED RZ, [R2+URZ], R5 ;  /* 0x0000000502ffa9a7 */ /* 0x0003e200080004ff */
[----:B------:R-:W-:Y:S01]  /*29f0*/  UIADD3 UR6, UPT, UPT, UR6, 0x1, URZ ;  /* 0x0000000106067890 */ /* 0x000fe2000fffe0ff */
[----:B------:R-:W-:-:S03]  /*2a00*/  VIADD R3, R3, 0x1 ;  /* 0x0000000103037836 */ /* 0x000fc60000000000 */
[----:B------:R-:W-:Y:S02]  /*2a10*/  UISETP.NE.AND UP0, UPT, UR6, 0x2, UPT ;  /* 0x000000020600788c */ /* 0x000fe4000bf05270 */
[----:B------:R-:W-:Y:S01]  /*2a20*/  ISETP.NE.AND P0, PT, R3, 0x2, PT ;  /* 0x000000020300780c */ /* 0x000fe20003f05270 */
[----:B------:R-:W-:Y:S06]  /*2a30*/  UGETNEXTWORKID.BROADCAST [UR4], [UR5] ;  /* 0x00000000040073ca */ /* 0x000fec0008000100 */
[----:B------:R-:W-:Y:S02]  /*2a40*/  USEL UR4, URZ, 0x1, UP0 ;  /* 0x00000001ff047887 */ /* 0x000fe40008000000 */
[----:B------:R-:W-:-:S04]  /*2a50*/  USEL UR6, UR6, URZ, UP0 ;  /* 0x000000ff06067287 */ /* 0x000fc80008000000 */
[----:B------:R-:W-:Y:S02]  /*2a60*/  LOP3.LUT R12, R12, UR4, RZ, 0x3c, !PT ;  /* 0x000000040c0c7c12 */ /* 0x000fe4000f8e3cff */
[----:B-1----:R-:W-:-:S04]  /*2a70*/  SHF.L.U32 R5, R9, 0x1f, RZ ;  /* 0x0000001f09057819 */ /* 0x002fc800000006ff */
[----:B------:R-:W1:Y:S02]  /*2a80*/  SYNCS.PHASECHK.TRANS64.TRYWAIT P1, [R0+URZ+0x60], R5 ;  /* 0x00006005000075a7 */ /* 0x000e6400080211ff */
[----:B-1----:R-:W-:Y:S05]  /*2a90*/  @!P1 BRA `(.L_x_50) ;  /* 0x0000004800589947 */ /* 0x002fea0003800000 */
.L_x_126:
[----:B------:R-:W-:Y:S01]  /*2aa0*/  LEA R4, R11, UR37, 0x4 ;  /* 0x000000250b047c11 */ /* 0x000fe2000f8e20ff */
[----:B-1----:R-:W-:Y:S01]  /*2ab0*/  VIADD R0, R0, 0x70 ;  /* 0x0000007000007836 */ /* 0x002fe20000000000 */
[----:B------:R-:W-:Y:S01]  /*2ac0*/  SEL R3, R3, RZ, P0 ;  /* 0x000000ff03037207 */ /* 0x000fe20000000000 */
[----:B------:R-:W-:-:S03]  /*2ad0*/  VIADD R11, R11, 0x1 ;  /* 0x000000010b0b7836 */ /* 0x000fc60000000000 */
[----:B------:R-:W1:Y:S01]  /*2ae0*/  LDS.128 R4, [R4+0xf0] ;  /* 0x0000f00004047984 */ /* 0x000e620000000c00 */
[----:B------:R-:W-:Y:S02]  /*2af0*/  PRMT R0, RZ, 0x654, R0 ;  /* 0x00000654ff007816 */ /* 0x000fe40000000000 */
[C---:B------:R-:W-:Y:S01]  /*2b00*/  ISETP.NE.AND P1, PT, R11.reuse, 0x2, PT ;  /* 0x000000020b00780c */ /* 0x040fe20003f25270 */
[----:B------:R-:W-:Y:S01]  /*2b10*/  @!PT LDS RZ, [RZ] ;  /* 0x00000000fffff984 */ /* 0x000fe20000000800 */
[----:B------:R-:W-:Y:S01]  /*2b20*/  @!PT LDS RZ, [RZ] ;  /* 0x00000000fffff984 */ /* 0x000fe20000000800 */
[----:B------:R-:W-:Y:S01]  /*2b30*/  @!PT LDS RZ, [RZ] ;  /* 0x00000000fffff984 */ /* 0x000fe20000000800 */
[----:B------:R-:W-:Y:S01]  /*2b40*/  @!PT LDS RZ, [RZ] ;  /* 0x00000000fffff984 */ /* 0x000fe20000000800 */
[----:B------:R2:W-:Y:S06]  /*2b50*/  MEMBAR.ALL.CTA ;  /* 0x0000000000007992 */ /* 0x0005ec0000008000 */
[----:B--2---:R-:W2:Y:S01]  /*2b60*/  FENCE.VIEW.ASYNC.S ;  /* 0x00000000000073c6 */ /* 0x004ea20000000000 */
[----:B------:R-:W-:Y:S01]  /*2b70*/  SEL R11, R11, RZ, P1 ;  /* 0x000000ff0b0b7207 */ /* 0x000fe20000800000 */
[----:B--2---:R2:W-:Y:S01]  /*2b80*/  SYNCS.ARRIVE.TRANS64.RED.A1T0 RZ, [R0+URZ], RZ ;  /* 0x000000ff00ff79a7 */ /* 0x0045e200081004ff */
[----:B-1----:R-:W-:-:S02]  /*2b90*/  LOP3.LUT P3, RZ, R6, 0x1, RZ, 0xc0, !PT ;  /* 0x0000000106ff7812 */ /* 0x002fc4000786c0ff */
[----:B------:R-:W-:-:S04]  /*2ba0*/  SEL R5, RZ, 0x1, P0 ;  /* 0x00000001ff057807 */ /* 0x000fc80000000000 */
[----:B------:R-:W-:Y:S02]  /*2bb0*/  LOP3.LUT R8, R8, R5, RZ, 0x3c, !PT ;  /* 0x0000000508087212 */ /* 0x000fe400078e3cff */
[----:B--2---:R-:W-:-:S04]  /*2bc0*/  SEL R0, RZ, 0x1, P1 ;  /* 0x00000001ff007807 */ /* 0x004fc80000800000 */
[----:B------:R-:W-:Y:S01]  /*2bd0*/  LOP3.LUT R9, R9, R0, RZ, 0x3c, !PT ;  /* 0x0000000009097212 */ /* 0x000fe200078e3cff */
[----:B------:R-:W-:Y:S06]  /*2be0*/  @P3 BRA `(.L_x_51) ;  /* 0xfffffffc002c3947 */ /* 0x000fec000383ffff */
[----:B------:R-:W-:Y:S01]  /*2bf0*/  ULEA UR5, UR6, UR37, 0x3 ;  /* 0x0000002506057291 */ /* 0x000fe2000f8e18ff */
[----:B------:R-:W-:-:S08]  /*2c00*/  SHF.L.U32 R3, R12, 0x1f, RZ ;  /* 0x0000001f0c037819 */ /* 0x000fd000000006ff */
[----:B------:R-:W1:Y:S02]  /*2c10*/  SYNCS.PHASECHK.TRANS64 P0, [UR5+0x70], R3 ;  /* 0x00007003ff0075a7 */ /* 0x000e640008001005 */
[----:B-1----:R-:W-:Y:S05]  /*2c20*/  @P0 BRA `(.L_x_52) ;  /* 0x0000000000080947 */ /* 0x002fea0003800000 */
[----:B------:R-:W1:Y:S02]  /*2c30*/  SYNCS.PHASECHK.TRANS64.TRYWAIT P0, [UR5+0x70], R3 ;  /* 0x00007003ff0075a7 */ /* 0x000e640008001105 */
[----:B-1----:R-:W-:Y:S05]  /*2c40*/  @!P0 BRA `(.L_x_53) ;  /* 0x0000004800008947 */ /* 0x002fea0003800000 */
.L_x_52:
[----:B------:R-:W-:-:S04]  /*2c50*/  UIADD3 UR4, UPT, UPT, UR6, 0x1, URZ ;  /* 0x0000000106047890 */ /* 0x000fc8000fffe0ff */
[----:B------:R-:W-:-:S04]  /*2c60*/  UISETP.NE.AND UP0, UPT, UR4, 0x2, UPT ;  /* 0x000000020400788c */ /* 0x000fc8000bf05270 */
[----:B------:R-:W-:Y:S02]  /*2c70*/  USEL UR7, URZ, 0x1, UP0 ;  /* 0x00000001ff077887 */ /* 0x000fe40008000000 */
[----:B------:R-:W-:-:S04]  /*2c80*/  USEL UR4, UR4, URZ, UP0 ;  /* 0x000000ff04047287 */ /* 0x000fc80008000000 */
[----:B------:R-:W-:Y:S01]  /*2c90*/  ULEA UR4, UR4, UR37, 0x3 ;  /* 0x0000002504047291 */ /* 0x000fe2000f8e18ff */
[----:B-1----:R-:W-:-:S04]  /*2ca0*/  LOP3.LUT R3, R12, UR7, RZ, 0x3c, !PT ;  /* 0x000000070c037c12 */ /* 0x002fc8000f8e3cff */
[----:B------:R-:W-:-:S04]  /*2cb0*/  SHF.L.U32 R0, R3, 0x1f, RZ ;  /* 0x0000001f03007819 */ /* 0x000fc800000006ff */
[----:B------:R-:W1:Y:S02]  /*2cc0*/  SYNCS.PHASECHK.TRANS64 P0, [UR4+0x70], R0 ;  /* 0x00007000ff0075a7 */ /* 0x000e640008001004 */
[----:B-1----:R-:W-:Y:S05]  /*2cd0*/  @P0 EXIT ;  /* 0x000000000000094d */ /* 0x002fea0003800000 */
[----:B------:R-:W-:Y:S02]  /*2ce0*/  SHF.L.U32 R3, R3, 0x1f, RZ ;  /* 0x0000001f03037819 */ /* 0x000fe400000006ff */
[----:B------:R-:W-:-:S07]  /*2cf0*/  MOV R0, UR4 ;  /* 0x0000000400007c02 */ /* 0x000fce0008000f00 */
.L_x_54:
[----:B-1----:R1:W2:Y:S02]  /*2d00*/  SYNCS.PHASECHK.TRANS64.TRYWAIT P0, [R0+URZ+0x70], R3 ;  /* 0x00007003000075a7 */ /* 0x0022a400080011ff */
[----:B--2---:R-:W-:Y:S05]  /*2d10*/  @!P0 NANOSLEEP.SYNCS 0x989680 ;  /* 0x009896800000895d */ /* 0x004fea0003900000 */
[----:B------:R-:W2:Y:S02]  /*2d20*/  @!P0 SYNCS.PHASECHK.TRANS64 P0, [R0+URZ+0x70], R3 ;  /* 0x00007003000085a7 */ /* 0x000ea400080010ff */
[----:B--2---:R-:W-:Y:S05]  /*2d30*/  @P0 EXIT ;  /* 0x000000000000094d */ /* 0x004fea0003800000 */
[----:B------:R-:W-:Y:S05]  /*2d40*/  BRA `(.L_x_54) ;  /* 0xfffffffc00ec7947 */ /* 0x000fea000383ffff */
.L_x_47:
[----:B------:R-:W-:Y:S05]  /*2d50*/  BRA.U UP4, `(.L_x_55) ;  /* 0x0000001104847547 */ /* 0x000fea000b800000 */
[----:B------:R-:W-:Y:S01]  /*2d60*/  UMOV UR6, 0x40 ;  /* 0x0000004000067882 */ /* 0x000fe20000000000 */
[----:B------:R-:W-:Y:S01]  /*2d70*/  NOP ;  /* 0x0000000000007918 */ /* 0x000fe20000000000 */
[----:B------:R-:W-:Y:S01]  /*2d80*/  ULEA UR6, UR37, UR6, 0x18 ;  /* 0x0000000625067291 */ /* 0x000fe2000f8ec0ff */
[----:B------:R-:W-:Y:S02]  /*2d90*/  UMOV UR7, 0x400 ;  /* 0x0000040000077882 */ /* 0x000fe40000000000 */
[----:B------:R-:W-:-:S06]  /*2da0*/  ULEA UR37, UR37, UR7, 0x18 ;  /* 0x0000000725257291 */ /* 0x000fcc000f8ec0ff */
[----:B------:R-:W1:Y:S02]  /*2db0*/  LDS.U8 R2, [UR6+0x1c] ;  /* 0x00001c06ff027984 */ /* 0x000e640008000000 */
[----:B-1----:R-:W-:-:S13]  /*2dc0*/  ISETP.NE.AND P0, PT, R2, RZ, PT ;  /* 0x000000ff0200720c */ /* 0x002fda0003f05270 */
[----:B------:R-:W-:Y:S05]  /*2dd0*/  @P0 BRA `(.L_x_56) ;  /* 0x0000000400080947 */ /* 0x000fea0003800000 */
[----:B------:R-:W-:Y:S02]  /*2de0*/  UISETP.NE.U32.AND UP0, UPT, UR5, 0x1, UPT ;  /* 0x000000010500788c */ /* 0x000fe4000bf05070 */
[----:B------:R-:W-:-:S07]  /*2df0*/  UIADD3 UR8, UPT, UPT, UR6, 0x8, URZ ;  /* 0x0000000806087890 */ /* 0x000fce000fffe0ff */
[----:B------:R-:W-:Y:S05]  /*2e00*/  BRA.U !UP0, `(.L_x_57) ;  /* 0x00000001089c7547 */ /* 0x000fea000b800000 */
[----:B------:R-:W-:Y:S01]  /*2e10*/  ELECT P0, URZ, PT ;  /* 0x0000000000ff782f */ /* 0x000fe20003800000 */
[----:B------:R-:W-:-:S12]  /*2e20*/  BSSY B0, `(.L_x_57) ;  /* 0x0000025000007945 */ /* 0x000fd80003800000 */
[----:B------:R-:W-:Y:S05]  /*2e30*/  @!P0 BRA `(.L_x_58) ;  /* 0x00000000008c8947 */ /* 0x000fea0003800000 */
[----:B------:R-:W-:-:S05]  /*2e40*/  UMOV UR7, 0x10 ;  /* 0x0000001000077882 */ /* 0x000fca0000000000 */
[----:B------:R-:W-:Y:S04]  /*2e50*/  DEPBAR.LE SB1, 0x36 ;  /* 0x00009d800000791a */ /* 0x000fe80000000000 */
[----:B------:R-:W1:Y:S02]  /*2e60*/  UTCATOMSWS.2CTA.FIND_AND_SET.ALIGN UP1, UR7, UR7 ;  /* 0x00000007000775e3 */ /* 0x000e640008220800 */
[----:B-1----:R-:W-:Y:S01]  /*2e70*/  MOV R11, UR7 ;  /* 0x00000007000b7c02 */ /* 0x002fe20008000f00 */
[----:B------:R-:W-:Y:S06]  /*2e80*/  BRA.U UP1, `(.L_x_59) ;  /* 0x0000000101187547 */ /* 0x000fec000b800000 */
.L_x_60:
[----:B------:R-:W-:Y:S05]  /*2e90*/  NANOSLEEP 0x64 ;  /* 0x000000640000795d */ /* 0x000fea0003800000 */
[----:B------:R-:W-:-:S05]  /*2ea0*/  UMOV UR7, 0x10 ;  /* 0x0000001000077882 */ /* 0x000fca0000000000 */
[----:B------:R-:W-:Y:S04]  /*2eb0*/  DEPBAR.LE SB1, 0x36 ;  /* 0x00009d800000791a */ /* 0x000fe80000000000 */
[----:B------:R-:W1:Y:S02]  /*2ec0*/  UTCATOMSWS.2CTA.FIND_AND_SET.ALIGN UP1, UR7, UR7 ;  /* 0x00000007000775e3 */ /* 0x000e640008220800 */
[----:B-1----:R-:W-:Y:S01]  /*2ed0*/  MOV R11, UR7 ;  /* 0x00000007000b7c02 */ /* 0x002fe20008000f00 */
[----:B------:R-:W-:Y:S05]  /*2ee0*/  BRA.U !UP1, `(.L_x_60) ;  /* 0xfffffffd09e87547 */ /* 0x000fea000b83ffff */
.L_x_59:
[----:B------:R-:W1:Y:S01]  /*2ef0*/  LDS R5, [UR6+0x10] ;  /* 0x00001006ff057984 */ /* 0x000e620008000800 */
[----:B------:R-:W-:Y:S01]  /*2f00*/  IMAD.U32 R3, RZ, RZ, UR37 ;  /* 0x00000025ff037e24 */ /* 0x000fe2000f8e00ff */
[----:B------:R-:W-:-:S03]  /*2f10*/  MOV R2, UR4 ;  /* 0x0000000400027c02 */ /* 0x000fc60008000f00 */
[----:B------:R-:W-:Y:S01]  /*2f20*/  VIADD R3, R3, 0x110 ;  /* 0x0000011003037836 */ /* 0x000fe20000000000 */
[----:B-1----:R-:W-:-:S04]  /*2f30*/  SHF.L.U32 R5, R5, 0x1f, RZ ;  /* 0x0000001f05057819 */ /* 0x002fc800000006ff */
[----:B------:R-:W1:Y:S02]  /*2f40*/  SYNCS.PHASECHK.TRANS64.TRYWAIT P0, [UR6+0x8], R5 ;  /* 0x00000805ff0075a7 */ /* 0x000e640008001106 */
[----:B-1----:R-:W-:Y:S05]  /*2f50*/  @P0 BRA `(.L_x_61) ;  /* 0x0000000000080947 */ /* 0x002fea0003800000 */
[----:B------:R-:W1:Y:S02]  /*2f60*/  SYNCS.PHASECHK.TRANS64.TRYWAIT P0, [UR6+0x8], R5 ;  /* 0x00000805ff0075a7 */ /* 0x000e640008001106 */
[----:B-1----:R-:W-:Y:S05]  /*2f70*/  @!P0 BRA `(.L_x_62) ;  /* 0x00000044004c8947 */ /* 0x002fea0003800000 */
.L_x_61:
[----:B-1----:R-:W-:Y:S01]  /*2f80*/  HFMA2 R4, -RZ, RZ, 0, 5.9604644775390625e-08 ;  /* 0x00000001ff047431 */ /* 0x002fe200000001ff */
[----:B------:R-:W-:Y:S01]  /*2f90*/  UPRMT UR7, UR4, 0x654, UR8 ;  /* 0x0000065404077896 */ /* 0x000fe20008000008 */
[----:B------:R-:W-:Y:S01]  /*2fa0*/  IMAD.MOV.U32 R6, RZ, RZ, 0xffff ;  /* 0x0000ffffff067424 */ /* 0x000fe200078e00ff */
[----:B------:R-:W-:Y:S01]  /*2fb0*/  PRMT R2, R2, 0x654, R3 ;  /* 0x0000065402027816 */ /* 0x000fe20000000003 */
[----:B------:R-:W-:Y:S02]  /*2fc0*/  IMAD.MOV.U32 R5, RZ, RZ, 0x4 ;  /* 0x00000004ff057424 */ /* 0x000fe400078e00ff */
[----:B------:R-:W-:Y:S01]  /*2fd0*/  IMAD.SHL.U32 R9, R11, 0x20, RZ ;  /* 0x000000200b097824 */ /* 0x000fe200078e00ff */
[----:B------:R-:W-:Y:S02]  /*2fe0*/  MOV R3, UR7 ;  /* 0x0000000700037c02 */ /* 0x000fe40008000f00 */
[-C--:B------:R-:W-:Y:S01]  /*2ff0*/  SHF.L.U32 R7, R6, R11.reuse, RZ ;  /* 0x0000000b06077219 */ /* 0x080fe200000006ff */
[----:B------:R1:W-:Y:S01]  /*3000*/  SYNCS.ARRIVE.TRANS64.RED RZ, [UR7], R5 ;  /* 0x00000005ffff79a7 */ /* 0x0003e20008000407 */
[----:B------:R-:W-:Y:S01]  /*3010*/  SHF.L.U32 R6, R4, R11, RZ ;  /* 0x0000000b04067219 */ /* 0x000fe200000006ff */
[----:B------:R1:W-:Y:S04]  /*3020*/  STS [UR37+0x110], R9 ;  /* 0x00011009ff007988 */ /* 0x0003e80008000825 */
[----:B------:R1:W-:Y:S04]  /*3030*/  STAS [R2.64], R11 ;  /* 0x0000000b02007dbd */ /* 0x0003e8000c0008ff */
[----:B------:R1:W-:Y:S04]  /*3040*/  ATOMS.OR RZ, [UR6+0x14], R7 ;  /* 0x00001407ffff798c */ /* 0x0003e8000b000006 */
[----:B------:R1:W-:Y:S04]  /*3050*/  ATOMS.OR RZ, [UR6+0x18], R6 ;  /* 0x00001806ffff798c */ /* 0x0003e8000b000006 */
[----:B------:R1:W-:Y:S02]  /*3060*/  ATOMS.XOR RZ, [UR6+0x10], R4 ;  /* 0x00001004ffff798c */ /* 0x0003e4000b800006 */
.L_x_58:
[----:B------:R-:W-:Y:S05]  /*3070*/  BSYNC B0 ;  /* 0x0000000000007941 */ /* 0x000fea0003800000 */
.L_x_57:
[----:B------:R-:W-:Y:S05]  /*3080*/  BRA.U UP0, `(.L_x_63) ;  /* 0x00000001006c7547 */ /* 0x000fea000b800000 */
[----:B------:R-:W-:-:S03]  /*3090*/  UMOV UR7, 0xffffffff ;  /* 0xffffffff00077882 */ /* 0x000fc60000000000 */
[----:B------:R-:W-:Y:S05]  /*30a0*/  BRA.DIV UR7, `(.L_x_64) ;  /* 0x0000004607187947 */ /* 0x000fea000b800000 */
[----:B------:R-:W-:-:S13]  /*30b0*/  ELECT P6, URZ, PT ;  /* 0x0000000000ff782f */ /* 0x000fda00038c0000 */
.L_x_130:
[----:B------:R-:W-:Y:S05]  /*30c0*/  @!P6 BRA `(.L_x_63) ;  /* 0x00000000005ce947 */ /* 0x000fea0003800000 */
[----:B-1----:R-:W1:Y:S02]  /*30d0*/  LDS R3, [UR6+0x10] ;  /* 0x00001006ff037984 */ /* 0x002e640008000800 */
[----:B-1----:R-:W-:-:S04]  /*30e0*/  SHF.L.U32 R3, R3, 0x1f, RZ ;  /* 0x0000001f03037819 */ /* 0x002fc800000006ff */
[----:B------:R-:W1:Y:S02]  /*30f0*/  SYNCS.PHASECHK.TRANS64.TRYWAIT P0, [UR6+0x8], R3 ;  /* 0x00000803ff0075a7 */ /* 0x000e640008001106 */
[----:B-1----:R-:W-:Y:S05]  /*3100*/  @P0 BRA `(.L_x_65) ;  /* 0x0000000000080947 */ /* 0x002fea0003800000 */
[----:B------:R-:W1:Y:S02]  /*3110*/  SYNCS.PHASECHK.TRANS64.TRYWAIT P0, [UR6+0x8], R3 ;  /* 0x00000803ff0075a7 */ /* 0x000e640008001106 */
[----:B-1----:R-:W-:Y:S05]  /*3120*/  @!P0 BRA `(.L_x_66) ;  /* 0x0000004400188947 */ /* 0x002fea0003800000 */
.L_x_65:
[----:B------:R-:W2:Y:S01]  /*3130*/  LDS R5, [UR37+0x110] ;  /* 0x00011025ff057984 */ /* 0x000ea20008000800 */
[----:B-1----:R-:W-:Y:S02]  /*3140*/  HFMA2 R2, -RZ, RZ, 0, 5.9604644775390625e-08 ;  /* 0x00000001ff027431 */ /* 0x002fe400000001ff */
[----:B------:R-:W-:Y:S01]  /*3150*/  IMAD.MOV.U32 R3, RZ, RZ, 0xffff ;  /* 0x0000ffffff037424 */ /* 0x000fe200078e00ff */
[----:B------:R-:W-:Y:S01]  /*3160*/  UPRMT UR7, UR4, 0x654, UR8 ;  /* 0x0000065404077896 */ /* 0x000fe20008000008 */
[----:B--2---:R-:W-:-:S03]  /*3170*/  IMAD.SHL.U32 R4, R5, 0x20, RZ ;  /* 0x0000002005047824 */ /* 0x004fc600078e00ff */
[-C--:B------:R-:W-:Y:S02]  /*3180*/  SHF.L.U32 R3, R3, R5.reuse, RZ ;  /* 0x0000000503037219 */ /* 0x080fe400000006ff */
[----:B------:R-:W-:Y:S01]  /*3190*/  SHF.L.U32 R5, R2, R5, RZ ;  /* 0x0000000502057219 */ /* 0x000fe200000006ff */
[----:B------:R2:W-:Y:S04]  /*31a0*/  STS [UR37+0x110], R4 ;  /* 0x00011004ff007988 */ /* 0x0005e80008000825 */
[----:B------:R2:W-:Y:S04]  /*31b0*/  ATOMS.OR RZ, [UR6+0x14], R3 ;  /* 0x00001403ffff798c */ /* 0x0005e8000b000006 */
[----:B------:R2:W-:Y:S01]  /*31c0*/  ATOMS.OR RZ, [UR6+0x18], R5 ;  /* 0x00001805ffff798c */ /* 0x0005e2000b000006 */
[----:B------:R-:W-:Y:S03]  /*31d0*/  SYNCS.ARRIVE.TRANS64.RED.A1T0 RZ, [UR7], RZ ;  /* 0x000000ffffff79a7 */ /* 0x000fe60008100407 */
[----:B------:R2:W-:Y:S01]  /*31e0*/  ATOMS.XOR RZ, [UR6+0x10], R2 ;  /* 0x00001002ffff798c */ /* 0x0005e2000b800006 */
[----:B------:R-:W-:Y:S05]  /*31f0*/  BRA `(.L_x_63) ;  /* 0x0000000000107947 */ /* 0x000fea0003800000 */
.L_x_56:
[----:B------:R-:W-:-:S05]  /*3200*/  MOV R2, 0xffffffff ;  /* 0xffffffff00027802 */ /* 0x000fca0000000f00 */
[----:B------:R1:W-:Y:S02]  /*3210*/  STS [UR37+0x110], R2 ;  /* 0x00011002ff007988 */ /* 0x0003e40008000825 */
[----:B-1----:R-:W-:Y:S02]  /*3220*/  MOV R2, 0x3240 ;  /* 0x0000324000027802 */ /* 0x002fe40000000f00 */
[----:B-----5:R-:W-:Y:S05]  /*3230*/  CALL.REL.NOINC `($__internal_1_$__cuda_sm10x_tcgen05_guardrail_trap_phase_invalid_during_alloc) ;  /* 0x0000004800207944 */ /* 0x020fea0003c00000 */
.L_x_63:
[----:B------:R-:W-:Y:S05]  /*3240*/  WARPSYNC.ALL ;  /* 0x0000000000007948 */ /* 0x000fea0003800000 */
[----:B------:R-:W3:Y:S01]  /*3250*/  S2UR UR8, SR_CgaCtaId ;  /* 0x00000000000879c3 */ /* 0x000ee20000008800 */
[----:B------:R-:W-:Y:S01]  /*3260*/  UMOV UR6, 0x400 ;  /* 0x0000040000067882 */ /* 0x000fe20000000000 */
[----:B------:R-:W-:-:S06]  /*3270*/  NOP ;  /* 0x0000000000007918 */ /* 0x000fcc0000000000 */
[----:B------:R-:W-:Y:S06]  /*3280*/  BAR.ARV 0x6, 0xa0 ;  /* 0x0182800000007b1d */ /* 0x000fec0000002000 */
[----:B------:R-:W-:Y:S01]  /*3290*/  LOP3.LUT R0, R0, 0xffff, RZ, 0xc0, !PT ;  /* 0x0000ffff00007812 */ /* 0x000fe200078ec0ff */
[----:B-1----:R-:W-:Y:S01]  /*32a0*/  IMAD.MOV.U32 R9, RZ, RZ, 0x1 ;  /* 0x00000001ff097424 */ /* 0x002fe200078e00ff */
[----:B------:R-:W-:Y:S01]  /*32b0*/  LOP3.LUT R8, R8, 0xffff, RZ, 0xc0, !PT ;  /* 0x0000ffff08087812 */ /* 0x000fe200078ec0ff */
[----:B------:R-:W-:Y:S01]  /*32c0*/  UMOV UR22, URZ ;  /* 0x000000ff00167c82 */ /* 0x000fe20008000000 */
[----:B------:R-:W-:Y:S01]  /*32d0*/  R2UR UR12, R0 ;  /* 0x00000000000c72ca */ /* 0x000fe200000e0000 */
[----:B------:R-:W-:Y:S01]  /*32e0*/  UMOV UR21, URZ ;  /* 0x000000ff00157c82 */ /* 0x000fe20008000000 */
[----:B------:R-:W-:Y:S01]  /*32f0*/  R2UR UR13, R8 ;  /* 0x00000000080d72ca */ /* 0x000fe200000e0000 */
[----:B------:R-:W-:Y:S01]  /*3300*/  IMAD.MOV.U32 R8, RZ, RZ, RZ ;  /* 0x000000ffff087224 */ /* 0x000fe200078e00ff */
[----:B------:R-:W-:-:S02]  /*3310*/  UISETP.NE.AND UP2, UPT, UR5, URZ, UPT ;  /* 0x000000ff0500728c */ /* 0x000fc4000bf45270 */
[----:B---3--:R-:W-:Y:S01]  /*3320*/  ULEA UR8, UR8, UR6, 0x18 ;  /* 0x0000000608087291 */ /* 0x008fe2000f8ec0ff */
[----:B------:R-:W1:Y:S03]  /*3330*/  LDCU UR6, c[0x0][0x38c] ;  /* 0x00007180ff0677ac */ /* 0x000e660008000800 */
[----:B------:R-:W-:Y:S02]  /*3340*/  UIADD3 UR14, UPT, UPT, UR8, 0x4400, URZ ;  /* 0x00004400080e7890 */ /* 0x000fe4000fffe0ff */
[----:B------:R-:W-:-:S03]  /*3350*/  UIADD3 UR15, UPT, UPT, UR8, 0x8400, URZ ;  /* 0x00008400080f7890 */ /* 0x000fc6000fffe0ff */
[----:B--2---:R-:W2:Y:S01]  /*3360*/  LDS R2, [UR8+0x110] ;  /* 0x00011008ff027984 */ /* 0x004ea20008000800 */
[----:B------:R-:W-:Y:S02]  /*3370*/  USHF.R.U32.HI UR14, URZ, 0x4, UR14 ;  /* 0x00000004ff0e7899 */ /* 0x000fe4000801160e */
[----:B------:R-:W-:Y:S02]  /*3380*/  USHF.R.U32.HI UR15, URZ, 0x4, UR15 ;  /* 0x00000004ff0f7899 */ /* 0x000fe4000801160f */
[----:B------:R-:W-:Y:S02]  /*3390*/  ULOP3.LUT UR14, UR14, 0x3fff, URZ, 0xc0, !UPT ;  /* 0x00003fff0e0e7892 */ /* 0x000fe4000f8ec0ff */
[----:B------:R-:W-:Y:S02]  /*33a0*/  ULOP3.LUT UR15, UR15, 0x3fff, URZ, 0xc0, !UPT ;  /* 0x00003fff0f0f7892 */ /* 0x000fe4000f8ec0ff */
[----:B------:R-:W-:Y:S02]  /*33b0*/  ULOP3.LUT UR14, UR14, 0x10000, URZ, 0xfc, !UPT ;  /* 0x000100000e0e7892 */ /* 0x000fe4000f8efcff */
[----:B-1----:R-:W-:-:S02]  /*33c0*/  UIADD3 UR6, UPT, UPT, UR6, 0x1f, URZ ;  /* 0x0000001f06067890 */ /* 0x002fc4000fffe0ff */
[----:B------:R-:W-:Y:S02]  /*33d0*/  ULOP3.LUT UR15, UR15, 0x10000, URZ, 0xfc, !UPT ;  /* 0x000100000f0f7892 */ /* 0x000fe4000f8efcff */
[----:B------:R-:W-:Y:S01]  /*33e0*/  USHF.R.S32.HI UR7, URZ, 0x1f, UR6 ;  /* 0x0000001fff077899 */ /* 0x000fe20008011406 */
[----:B------:R-:W-:Y:S01]  /*33f0*/  UMOV UR20, URZ ;  /* 0x000000ff00147c82 */ /* 0x000fe20008000000 */
[----:B------:R-:W-:Y:S02]  /*3400*/  UMOV UR26, 0x0 ;  /* 0x00000000001a7882 */ /* 0x000fe40000000000 */
[----:B------:R-:W-:Y:S01]  /*3410*/  ULEA.HI UR7, UR7, UR6, URZ, 0x5 ;  /* 0x0000000607077291 */ /* 0x000fe2000f8f28ff */
[----:B------:R-:W-:-:S03]  /*3420*/  UMOV UR27, 0x101004a0 ;  /* 0x101004a0001b7882 */ /* 0x000fc60000000000 */
[----:B------:R-:W-:-:S04]  /*3430*/  USHF.R.S32.HI UR7, URZ, 0x5, UR7 ;  /* 0x00000005ff077899 */ /* 0x000fc80008011407 */
[----:B------:R-:W-:-:S04]  /*3440*/  UISETP.LT.AND UP0, UPT, UR7, 0x1, UPT ;  /* 0x000000010700788c */ /* 0x000fc8000bf01270 */
[----:B------:R-:W-:Y:S01]  /*3450*/  USEL UR23, UR7, 0x1, !UP0 ;  /* 0x0000000107177887 */ /* 0x000fe2000c000000 */
[----:B--2---:R-:W-:Y:S02]  /*3460*/  R2UR UR24, R2 ;  /* 0x00000000021872ca */ /* 0x004fe400000e0000 */
[----:B------:R-:W-:-:S13]  /*3470*/  CS2R R2, SRZ ;  /* 0x0000000000027805 */ /* 0x000fda000001ff00 */
.L_x_74:
[C---:B------:R-:W-:Y:S02]  /*3480*/  LEA R0, R8.reuse, UR8, 0x3 ;  /* 0x0000000808007c11 */ /* 0x040fe4000f8e18ff */
[----:B------:R-:W-:Y:S02]  /*3490*/  SHF.L.U32 R5, R3, 0x1f, RZ ;  /* 0x0000001f03057819 */ /* 0x000fe400000006ff */
[----:B------:R-:W-:Y:S02]  /*34a0*/  LEA R4, R8, UR8, 0x4 ;  /* 0x0000000808047c11 */ /* 0x000fe4000f8e20ff */
[----:B------:R-:W1:Y:S02]  /*34b0*/  SYNCS.PHASECHK.TRANS64.TRYWAIT P0, [R0+URZ+0x60], R5 ;  /* 0x00006005000075a7 */ /* 0x000e6400080011ff */
[----:B-1-34-:R-:W-:Y:S05]  /*34c0*/  @!P0 BRA `(.L_x_67) ;  /* 0x0000004000488947 */ /* 0x01afea0003800000 */
.L_x_131:
[----:B-1----:R-:W1:Y:S01]  /*34d0*/  LDS.128 R4, [R4+0xf0] ;  /* 0x0000f00004047984 */ /* 0x002e620000000c00 */
[----:B------:R-:W-:Y:S02]  /*34e0*/  VIADD R0, R0, 0x70 ;  /* 0x0000007000007836 */ /* 0x000fe40000000000 */
[----:B------:R-:W-:Y:S01]  /*34f0*/  VIADD R8, R8, 0x1 ;  /* 0x0000000108087836 */ /* 0x000fe20000000000 */
[----:B------:R-:W-:Y:S01]  /*3500*/  @!PT LDS RZ, [RZ] ;  /* 0x00000000fffff984 */ /* 0x000fe20000000800 */
[----:B------:R-:W-:Y:S01]  /*3510*/  @!PT LDS RZ, [RZ] ;  /* 0x00000000fffff984 */ /* 0x000fe20000000800 */
[----:B------:R-:W-:Y:S01]  /*3520*/  @!PT LDS RZ, [RZ] ;  /* 0x00000000fffff984 */ /* 0x000fe20000000800 */
[----:B------:R-:W-:Y:S01]  /*3530*/  @!PT LDS RZ, [RZ] ;  /* 0x00000000fffff984 */ /* 0x000fe20000000800 */
[----:B------:R2:W-:Y:S06]  /*3540*/  MEMBAR.ALL.CTA ;  /* 0x0000000000007992 */ /* 0x0005ec0000008000 */
[----:B--2---:R-:W2:Y:S01]  /*3550*/  FENCE.VIEW.ASYNC.S ;  /* 0x00000000000073c6 */ /* 0x004ea20000000000 */
[----:B------:R-:W-:-:S04]  /*3560*/  PRMT R0, RZ, 0x654, R0 ;  /* 0x00000654ff007816 */ /* 0x000fc80000000000 */
[----:B--2---:R2:W-:Y:S01]  /*3570*/  SYNCS.ARRIVE.TRANS64.RED.A1T0 RZ, [R0+URZ], RZ ;  /* 0x000000ff00ff79a7 */ /* 0x0045e200081004ff */
[----:B-1----:R-:W-:Y:S01]  /*3580*/  LOP3.LUT P1, RZ, R6, 0x1, RZ, 0xc0, !PT ;  /* 0x0000000106ff7812 */ /* 0x002fe2000782c0ff */
[----:B--2---:R-:W-:-:S12]  /*3590*/  BRA.U UP2, `(.L_x_68) ;  /* 0x0000000102cc7547 */ /* 0x004fd8000b800000 */
[----:B------:R-:W1:Y:S01]  /*35a0*/  LDCU UR6, c[0x0][0x38c] ;  /* 0x00007180ff0677ac */ /* 0x000e620008000800 */
[----:B------:R-:W-:Y:S02]  /*35b0*/  PLOP3.LUT P2, PT, PT, PT, PT, 0x80, 0x8 ;  /* 0x000000000008781c */ /* 0x000fe40003f4f070 */
[----:B------:R-:W-:Y:S01]  /*35c0*/  SHF.L.U32 R5, R9, 0x1f, RZ ;  /* 0x0000001f09057819 */ /* 0x000fe200000006ff */
[----:B------:R-:W-:Y:S02]  /*35d0*/  ULEA UR11, UR22, UR8, 0x3 ;  /* 0x00000008160b7291 */ /* 0x000fe4000f8e18ff */
[----:B-1----:R-:W-:-:S06]  /*35e0*/  UISETP.GE.AND UP0, UPT, UR6, 0x1, UPT ;  /* 0x000000010600788c */ /* 0x002fcc000bf06270 */
[----:B------:R-:W-:-:S05]  /*35f0*/  PLOP3.LUT P0, PT, PT, PT, UP0, 0x80, 0x8 ;  /* 0x000000000008781c */ /* 0x000fca0003f0f008 */
[----:B------:R-:W-:-:S08]  /*3600*/  @UP0 ULEA UR6, UR21, UR8, 0x3 ;  /* 0x0000000815060291 */ /* 0x000fd0000f8e18ff */
[----:B------:R-:W-:-:S04]  /*3610*/  @P0 SHF.L.U32 R0, R2, 0x1f, RZ ;  /* 0x0000001f02000819 */ /* 0x000fc800000006ff */
[----:B------:R1:W2:Y:S01]  /*3620*/  @P0 SYNCS.PHASECHK.TRANS64.TRYWAIT P2, [UR6], R0 ;  /* 0x00000000ff0005a7 */ /* 0x0002a20008041106 */
[----:B------:R-:W3:Y:S02]  /*3630*/  SYNCS.PHASECHK.TRANS64.TRYWAIT P0, [UR11+0xa0], R5 ;  /* 0x0000a005ff0075a7 */ /* 0x000ee4000800110b */
[----:B-123--:R-:W-:Y:S05]  /*3640*/  @!P0 BRA `(.L_x_69) ;  /* 0x0000003c00fc8947 */ /* 0x00efea0003800000 */
.L_x_133:
[----:B------:R-:W-:Y:S01]  /*3650*/  UMOV UR19, UR20 ;  /* 0x0000001400137c82 */ /* 0x000fe20008000000 */
[----:B------:R-:W-:Y:S05]  /*3660*/  BRA.U !UP0, `(.L_x_70) ;  /* 0x0000000108887547 */ /* 0x000fea000b800000 */
[----:B------:R-:W-:Y:S02]  /*3670*/  UIADD3 UR19, UPT, UPT, UR23, UR20, URZ ;  /* 0x0000001417137290 */ /* 0x000fe4000fffe0ff */
[----:B------:R-:W-:Y:S02]  /*3680*/  ULEA UR10, UR22, UR24, 0x6 ;  /* 0x00000018160a7291 */ /* 0x000fe4000f8e30ff */
[----:B------:R-:W-:Y:S01]  /*3690*/  UPLOP3.LUT UP3, UPT, UPT, UPT, UPT, 0x40, 0x4 ;  /* 0x000000000004789c */ /* 0x000fe20003f6e870 */
[----:B------:R-:W-:Y:S01]  /*36a0*/  UMOV UR18, UR7 ;  /* 0x0000000700127c82 */ /* 0x000fe20008000000 */
[----:B------:R-:W-:-:S09]  /*36b0*/  UMOV UR17, UR21 ;  /* 0x0000001500117c82 */ /* 0x000fd20008000000 */
.L_x_73:
[----:B--2---:R-:W-:Y:S01]  /*36c0*/  ULEA UR9, UR17, UR8, 0x3 ;  /* 0x0000000811097291 */ /* 0x004fe2000f8e18ff */
[----:B---3--:R-:W-:Y:S11]  /*36d0*/  @P2 BRA `(.L_x_71) ;  /* 0x00000000000c2947 */ /* 0x008ff60003800000 */
[----:B-1----:R-:W-:Y:S04]  /*36e0*/  SHF.L.U32 R5, R2, 0x1f, RZ ;  /* 0x0000001f02057819 */ /* 0x002fe800000006ff */
[----:B------:R-:W1:Y:S02]  /*36f0*/  SYNCS.PHASECHK.TRANS64.TRYWAIT P0, [UR9], R5 ;  /* 0x00000005ff0075a7 */ /* 0x000e640008001109 */
[----:B-1----:R-:W-:Y:S05]  /*3700*/  @!P0 BRA `(.L_x_72) ;  /* 0x0000003c00e48947 */ /* 0x002fea0003800000 */
.L_x_71:
[----:B------:R-:W-:Y:S01]  /*3710*/  UISETP.NE.AND UP0, UPT, UR18, 0x1, UPT ;  /* 0x000000011200788c */ /* 0x000fe2000bf05270 */
[----:B------:R-:W-:Y:S01]  /*3720*/  PLOP3.LUT P2, PT, PT, PT, PT, 0x80, 0x8 ;  /* 0x000000000008781c */ /* 0x000fe20003f4f070 */
[----:B------:R-:W-:Y:S02]  /*3730*/  UIADD3 UR21, UPT, UPT, UR17, 0x1, URZ ;  /* 0x0000000111157890 */ /* 0x000fe4000fffe0ff */
[----:B------:R-:W-:Y:S02]  /*3740*/  ULEA UR28, UR17, UR15, 0x6 ;  /* 0x0000000f111c7291 */ /* 0x000fe4000f8e30ff */
[----:B------:R-:W-:Y:S01]  /*3750*/  UISETP.NE.AND UP1, UPT, UR21, 0x4, UPT ;  /* 0x000000041500788c */ /* 0x000fe2000bf25270 */
[----:B------:R-:W-:Y:S01]  /*3760*/  PLOP3.LUT P0, PT, PT, PT, UP0, 0x80, 0x8 ;  /* 0x000000000008781c */ /* 0x000fe20003f0f008 */
[----:B------:R-:W-:Y:S02]  /*3770*/  ULEA UR30, UR17, UR14, 0x8 ;  /* 0x0000000e111e7291 */ /* 0x000fe4000f8e40ff */
[----:B------:R-:W-:Y:S02]  /*3780*/  USEL UR16, URZ, 0x1, UP1 ;  /* 0x00000001ff107887 */ /* 0x000fe40008800000 */
[----:B------:R-:W-:Y:S02]  /*3790*/  USEL UR21, UR21, URZ, UP1 ;  /* 0x000000ff15157287 */ /* 0x000fe40008800000 */
[----:B------:R-:W-:Y:S02]  /*37a0*/  UIADD3 UR9, UPT, UPT, UR9, 0x20, URZ ;  /* 0x0000002009097890 */ /* 0x000fe4000fffe0ff */
[----:B------:R-:W-:Y:S01]  /*37b0*/  @UP0 ULEA UR6, UR21, UR8, 0x3 ;  /* 0x0000000815060291 */ /* 0x000fe2000f8e18ff */
[----:B------:R-:W-:Y:S01]  /*37c0*/  LOP3.LUT R2, R2, UR16, RZ, 0x3c, !PT ;  /* 0x0000001002027c12 */ /* 0x000fe2000f8e3cff */
[----:B------:R-:W-:Y:S01]  /*37d0*/  UMOV UR29, 0xc0004010 ;  /* 0xc0004010001d7882 */ /* 0x000fe20000000000 */
[----:B------:R-:W-:Y:S01]  /*37e0*/  UMOV UR31, 0xc0004010 ;  /* 0xc0004010001f7882 */ /* 0x000fe20000000000 */
[----:B------:R-:W-:Y:S01]  /*37f0*/  UIADD3 UR20, UPT, UPT, UR20, 0x1, URZ ;  /* 0x0000000114147890 */ /* 0x000fe2000fffe0ff */
[----:B-1----:R-:W-:Y:S01]  /*3800*/  @P0 SHF.L.U32 R0, R2, 0x1f, RZ ;  /* 0x0000001f02000819 */ /* 0x002fe200000006ff */
[----:B------:R-:W-:Y:S02]  /*3810*/  UIADD3 UR18, UPT, UPT, UR18, -0x1, URZ ;  /* 0xffffffff12127890 */ /* 0x000fe4000fffe0ff */
[----:B------:R-:W-:Y:S01]  /*3820*/  UISETP.NE.AND UP0, UPT, UR20, UR19, UPT ;  /* 0x000000131400728c */ /* 0x000fe2000bf05270 */
[----:B------:R2:W3:Y:S01]  /*3830*/  @P0 SYNCS.PHASECHK.TRANS64.TRYWAIT P2, [UR6], R0 ;  /* 0x00000000ff0005a7 */ /* 0x0004e20008041106 */
[----:B------:R2:W-:Y:S01]  /*3840*/  UTCIMMA.2CTA gdesc[UR30], gdesc[UR28], tmem[UR10], tmem[UR26], idesc[UR27], UP3 ;  /* 0x00ff1a1c1e0075ea */ /* 0x0005e20009a0010a */
[----:B------:R-:W-:Y:S01]  /*3850*/  UPLOP3.LUT UP3, UPT, UPT, UPT, UPT, 0x80, 0x8 ;  /* 0x000000000008789c */ /* 0x000fe20003f6f070 */
[----:B------:R2:W-:Y:S01]  /*3860*/  UTCBAR.2CTA.MULTICAST [UR9], URZ, UR13 ;  /* 0x000000ff090073e9 */ /* 0x0005e2000820080d */
[----:B------:R-:W-:Y:S04]  /*3870*/  UMOV UR17, UR21 ;  /* 0x0000001500117c82 */ /* 0x000fe80008000000 */
[----:B------:R-:W-:Y:S05]  /*3880*/  BRA.U UP0, `(.L_x_73) ;  /* 0xfffffffd008c7547 */ /* 0x000fea000b83ffff */
.L_x_70:
[----:B------:R-:W-:Y:S01]  /*3890*/  UIADD3 UR11, UPT, UPT, UR11, 0x80, URZ ;  /* 0x000000800b0b7890 */ /* 0x000fe2000fffe0ff */
[----:B------:R-:W-:-:S08]  /*38a0*/  UMOV UR20, UR19 ;  /* 0x0000001300147c82 */ /* 0x000fd00008000000 */
[----:B------:R4:W-:Y:S01]  /*38b0*/  UTCBAR.2CTA.MULTICAST [UR11], URZ, UR12 ;  /* 0x000000ff0b0073e9 */ /* 0x0009e2000820080c */
[----:B------:R-:W-:Y:S02]  /*38c0*/  NOP ;  /* 0x0000000000007918 */ /* 0x000fe40000000000 */
.L_x_68:
[----:B------:R-:W-:Y:S01]  /*38d0*/  UIADD3 UR22, UPT, UPT, UR22, 0x1, URZ ;  /* 0x0000000116167890 */ /* 0x000fe2000fffe0ff */
[----:B------:R-:W-:-:S03]  /*38e0*/  ISETP.NE.AND P0, PT, R8, 0x2, PT ;  /* 0x000000020800780c */ /* 0x000fc60003f05270 */
[----:B------:R-:W-:Y:S01]  /*38f0*/  UISETP.NE.AND UP0, UPT, UR22, 0x4, UPT ;  /* 0x000000041600788c */ /* 0x000fe2000bf05270 */
[----:B-12---:R-:W-:Y:S02]  /*3900*/  SEL R0, RZ, 0x1, P0 ;  /* 0x00000001ff007807 */ /* 0x006fe40000000000 */
[----:B------:R-:W-:Y:S01]  /*3910*/  SEL R8, R8, RZ, P0 ;  /* 0x000000ff08087207 */ /* 0x000fe20000000000 */
[----:B------:R-:W-:Y:S01]  /*3920*/  USEL UR6, URZ, 0x1, UP0 ;  /* 0x00000001ff067887 */ /* 0x000fe20008000000 */
[----:B------:R-:W-:Y:S01]  /*3930*/  LOP3.LUT R3, R3, R0, RZ, 0x3c, !PT ;  /* 0x0000000003037212 */ /* 0x000fe200078e3cff */
[----:B------:R-:W-:-:S04]  /*3940*/  USEL UR22, UR22, URZ, UP0 ;  /* 0x000000ff16167287 */ /* 0x000fc80008000000 */
[----:B------:R-:W-:Y:S01]  /*3950*/  LOP3.LUT R9, R9, UR6, RZ, 0x3c, !PT ;  /* 0x0000000609097c12 */ /* 0x000fe2000f8e3cff */
[----:B------:R-:W-:Y:S07]  /*3960*/  @P1 BRA `(.L_x_74) ;  /* 0xfffffff800c41947 */ /* 0x000fee000383ffff */
[----:B------:R-:W1:Y:S01]  /*3970*/  S2UR UR6, SR_CgaCtaId ;  /* 0x00000000000679c3 */ /* 0x000e620000008800 */
[----:B------:R-:W-:Y:S01]  /*3980*/  ELECT P0, URZ, PT ;  /* 0x0000000000ff782f */ /* 0x000fe20003800000 */
[----:B------:R-:W-:Y:S01]  /*3990*/  HFMA2 R0, -RZ, RZ, 0, 5.9604644775390625e-08 ;  /* 0x00000001ff007431 */ /* 0x000fe200000001ff */
[----:B------:R-:W-:-:S05]  /*39a0*/  UMOV UR7, 0x40 ;  /* 0x0000004000077882 */ /* 0x000fca0000000000 */
[----:B------:R-:W-:Y:S01]  /*39b0*/  UVIRTCOUNT.DEALLOC.SMPOOL 0x80 ;  /* 0x000000800000784c */ /* 0x000fe20000000000 */
[----:B------:R-:W-:Y:S02]  /*39c0*/  UISETP.NE.AND UP0, UPT, UR5, URZ, UPT ;  /* 0x000000ff0500728c */ /* 0x000fe4000bf05270 */
[----:B-1----:R-:W-:-:S09]  /*39d0*/  ULEA UR6, UR6, UR7, 0x18 ;  /* 0x0000000706067291 */ /* 0x002fd2000f8ec0ff */
[----:B------:R1:W-:Y:S01]  /*39e0*/  @P0 STS.U8 [UR6+0x1c], R0 ;  /* 0x00001c00ff000988 */ /* 0x0003e20008000006 */
[----:B------:R-:W-:Y:S05]  /*39f0*/  BRA.U UP0, `(.L_x_75) ;  /* 0x0000000100a07547 */ /* 0x000fea000b800000 */
[----:B------:R-:W-:Y:S01]  /*3a00*/  UIADD3 UR5, UPT, UPT, UR8, 0xa0, URZ ;  /* 0x000000a008057890 */ /* 0x000fe2000fffe0ff */
[----:B------:R-:W-:-:S03]  /*3a10*/  SHF.L.U32 R3, R9, 0x1f, RZ ;  /* 0x0000001f09037819 */ /* 0x000fc600000006ff */
[----:B------:R-:W-:-:S09]  /*3a20*/  ULEA UR7, UR22, UR5, 0x3 ;  /* 0x0000000516077291 */ /* 0x000fd2000f8e18ff */
[----:B------:R-:W2:Y:S02]  /*3a30*/  SYNCS.PHASECHK.TRANS64.TRYWAIT P0, [UR7], R3 ;  /* 0x00000003ff0075a7 */ /* 0x000ea40008001107 */
[----:B--2---:R-:W-:Y:S05]  /*3a40*/  @!P0 BRA `(.L_x_76) ;  /* 0x0000003c002c8947 */ /* 0x004fea0003800000 */
.L_x_136:
        /* <DEDUP_REMOVED lines=9> */
.L_x_138:
        /* <DEDUP_REMOVED lines=9> */
.L_x_140:
[----:B------:R-:W-:-:S04]  /*3b70*/  UIADD3 UR9, UPT, UPT, UR9, 0x1, URZ ;  /* 0x0000000109097890 */ /* 0x000fc8000fffe0ff */
[----:B------:R-:W-:-:S04]  /*3b80*/  UISETP.NE.AND UP1, UPT, UR9, 0x4, UPT ;  /* 0x000000040900788c */ /* 0x000fc8000bf25270 */
[----:B------:R-:W-:Y:S02]  /*3b90*/  USEL UR7, URZ, 0x1, UP1 ;  /* 0x00000001ff077887 */ /* 0x000fe40008800000 */
[----:B------:R-:W-:-:S04]  /*3ba0*/  USEL UR9, UR9, URZ, UP1 ;  /* 0x000000ff09097287 */ /* 0x000fc80008800000 */
[----:B------:R-:W-:Y:S01]  /*3bb0*/  ULEA UR9, UR9, UR5, 0x3 ;  /* 0x0000000509097291 */ /* 0x000fe2000f8e18ff */
[----:B-1----:R-:W-:-:S04]  /*3bc0*/  LOP3.LUT R3, R2, UR7, RZ, 0x3c, !PT ;  /* 0x0000000702037c12 */ /* 0x002fc8000f8e3cff */
[----:B------:R-:W-:Y:S01]  /*3bd0*/  SHF.L.U32 R3, R3, 0x1f, RZ ;  /* 0x0000001f03037819 */ /* 0x000fe200000006ff */
[----:B------:R-:W-:-:S04]  /*3be0*/  IMAD.U32 R0, RZ, RZ, UR9 ;  /* 0x00000009ff007e24 */ /* 0x000fc8000f8e00ff */
[----:B------:R1:W2:Y:S03]  /*3bf0*/  SYNCS.PHASECHK.TRANS64.TRYWAIT P0, [R0+URZ], R3 ;  /* 0x00000003000075a7 */ /* 0x0002a600080011ff */
[----:B--2---:R-:W-:Y:S05]  /*3c00*/  @!P0 NANOSLEEP.SYNCS 0x989680 ;  /* 0x009896800000895d */ /* 0x004fea0003900000 */
[----:B------:R-:W2:Y:S02]  /*3c10*/  @!P0 SYNCS.PHASECHK.TRANS64 P0, [R0+URZ], R3 ;  /* 0x00000003000085a7 */ /* 0x000ea400080010ff */
[----:B--2---:R-:W-:Y:S05]  /*3c20*/  @P0 BRA `(.L_x_79) ;  /* 0x0000000000200947 */ /* 0x004fea0003800000 */
.L_x_80:
[----:B--2---:R2:W1:Y:S02]  /*3c30*/  SYNCS.PHASECHK.TRANS64.TRYWAIT P0, [R0+URZ], R3 ;  /* 0x00000003000075a7 */ /* 0x00446400080011ff */
[----:B-1----:R-:W-:Y:S05]  /*3c40*/  @!P0 NANOSLEEP.SYNCS 0x989680 ;  /* 0x009896800000895d */ /* 0x002fea0003900000 */
[----:B------:R-:W1:Y:S02]  /*3c50*/  @!P0 SYNCS.PHASECHK.TRANS64 P0, [R0+URZ], R3 ;  /* 0x00000003000085a7 */ /* 0x000e6400080010ff */
[----:B-1----:R-:W-:Y:S05]  /*3c60*/  @!P0 BRA `(.L_x_80) ;  /* 0xfffffffc00f08947 */ /* 0x002fea000383ffff */
[----:B------:R-:W-:Y:S05]  /*3c70*/  BRA `(.L_x_79) ;  /* 0x00000000000c7947 */ /* 0x000fea0003800000 */
.L_x_75:
[----:B------:R-:W-:-:S04]  /*3c80*/  UIADD3 UR5, UPT, UPT, UR8, 0xe0, URZ ;  /* 0x000000e008057890 */ /* 0x000fc8000fffe0ff */
[----:B------:R-:W-:-:S09]  /*3c90*/  UPRMT UR5, UR4, 0x654, UR5 ;  /* 0x0000065404057896 */ /* 0x000fd20008000005 */
[----:B------:R-:W-:Y:S03]  /*3ca0*/  SYNCS.ARRIVE.TRANS64.RED.A1T0 RZ, [UR5], RZ ;  /* 0x000000ffffff79a7 */ /* 0x000fe60008100405 */
.L_x_79:
[----:B-12---:R-:W-:Y:S01]  /*3cb0*/  SHF.L.U32 R3, RZ, 0x1f, RZ ;  /* 0x0000001fff037819 */ /* 0x006fe200000006ff */
[----:B------:R-:W-:Y:S01]  /*3cc0*/  UIADD3 UR5, UPT, UPT, UR8, 0xe0, URZ ;  /* 0x000000e008057890 */ /* 0x000fe2000fffe0ff */
[----:B------:R-:W-:Y:S02]  /*3cd0*/  PLOP3.LUT P0, PT, PT, PT, UP0, 0x80, 0x8 ;  /* 0x000000000008781c */ /* 0x000fe40003f0f008 */
[----:B------:R-:W1:Y:S02]  /*3ce0*/  SYNCS.PHASECHK.TRANS64.TRYWAIT P1, [UR8+0xe0], R3 ;  /* 0x0000e003ff0075a7 */ /* 0x000e640008021108 */
[----:B-1----:R-:W-:Y:S09]  /*3cf0*/  @!P1 BRA `(.L_x_81) ;  /* 0x0000003800c89947 */ /* 0x002ff20003800000 */
.L_x_142:
[----:B------:R-:W-:Y:S01]  /*3d00*/  @!UP0 UPRMT UR5, UR4, 0x654, UR5 ;  /* 0x0000065404058896 */ /* 0x000fe20008000005 */
[----:B------:R-:W-:Y:S02]  /*3d10*/  UMOV UR8, 0xffff ;  /* 0x0000ffff00087882 */ /* 0x000fe40000000000 */
[----:B------:R-:W-:-:S06]  /*3d20*/  UMOV UR4, 0x1 ;  /* 0x0000000100047882 */ /* 0x000fcc0000000000 */
[----:B------:R-:W-:Y:S01]  /*3d30*/  @!P0 SYNCS.ARRIVE.TRANS64.RED.A1T0 RZ, [UR5], RZ ;  /* 0x000000ffffff89a7 */ /* 0x000fe20008100405 */
[----:B------:R-:W-:Y:S01]  /*3d40*/  NOP ;  /* 0x0000000000007918 */ /* 0x000fe20000000000 */
[----:B-1----:R-:W1:Y:S01]  /*3d50*/  LDS R0, [UR6+0x14] ;  /* 0x00001406ff007984 */ /* 0x002e620008000800 */
[----:B------:R-:W-:-:S04]  /*3d60*/  ULOP3.LUT UR5, UR24, 0xffff, URZ, 0xc0, !UPT ;  /* 0x0000ffff18057892 */ /* 0x000fc8000f8ec0ff */
[----:B------:R-:W-:-:S04]  /*3d70*/  USHF.R.U32.HI UR5, URZ, 0x5, UR5 ;  /* 0x00000005ff057899 */ /* 0x000fc80008011605 */
[----:B------:R-:W-:Y:S02]  /*3d80*/  USHF.L.U32 UR8, UR8, UR5, URZ ;  /* 0x0000000508087299 */ /* 0x000fe400080006ff */
[----:B------:R-:W-:-:S04]  /*3d90*/  USHF.L.U32 UR4, UR4, UR5, URZ ;  /* 0x0000000504047299 */ /* 0x000fc800080006ff */
[----:B-1----:R-:W-:-:S04]  /*3da0*/  LOP3.LUT R0, R0, UR8, RZ, 0xc0, !PT ;  /* 0x0000000800007c12 */ /* 0x002fc8000f8ec0ff */
[----:B------:R-:W-:-:S13]  /*3db0*/  ISETP.NE.AND P0, PT, R0, UR8, PT ;  /* 0x0000000800007c0c */ /* 0x000fda000bf05270 */
[----:B------:R-:W-:Y:S05]  /*3dc0*/  @P0 BRA `(.L_x_82) ;  /* 0x0000000000580947 */ /* 0x000fea0003800000 */
[----:B------:R-:W1:Y:S02]  /*3dd0*/  LDS R0, [UR6+0x18] ;  /* 0x00001806ff007984 */ /* 0x000e640008000800 */
[----:B-1----:R-:W-:-:S04]  /*3de0*/  LOP3.LUT R0, R0, UR4, RZ, 0xc0, !PT ;  /* 0x0000000400007c12 */ /* 0x002fc8000f8ec0ff */
[----:B------:R-:W-:-:S13]  /*3df0*/  ISETP.NE.AND P0, PT, R0, UR4, PT ;  /* 0x0000000400007c0c */ /* 0x000fda000bf05270 */
[----:B------:R-:W-:Y:S05]  /*3e00*/  @P0 BRA `(.L_x_83) ;  /* 0x00000000003c0947 */ /* 0x000fea0003800000 */
[----:B------:R-:W1:Y:S01]  /*3e10*/  S2R R2, SR_LANEID ;  /* 0x0000000000027919 */ /* 0x000e620000000000 */
[----:B------:R-:W-:Y:S01]  /*3e20*/  ULOP3.LUT UR8, URZ, UR8, URZ, 0x33, !UPT ;  /* 0x00000008ff087292 */ /* 0x000fe2000f8e33ff */
[----:B------:R-:W-:Y:S01]  /*3e30*/  LOP3.LUT R4, RZ, UR4, RZ, 0x33, !PT ;  /* 0x00000004ff047c12 */ /* 0x000fe2000f8e33ff */
[----:B------:R-:W-:Y:S02]  /*3e40*/  VOTEU.ANY UR7, UPT, PT ;  /* 0x0000000000077886 */ /* 0x000fe400038e0100 */
[----:B------:R-:W-:Y:S01]  /*3e50*/  UFLO.U32 UR7, UR7 ;  /* 0x00000007000772bd */ /* 0x000fe200080e0000 */
[----:B------:R-:W2:Y:S01]  /*3e60*/  REDUX UR4, R4 ;  /* 0x00000000040473c4 */ /* 0x000ea20000000000 */
[----:B------:R-:W-:-:S06]  /*3e70*/  IMAD.U32 R0, RZ, RZ, UR8 ;  /* 0x00000008ff007e24 */ /* 0x000fcc000f8e00ff */
[----:B------:R1:W-:Y:S01]  /*3e80*/  UTCATOMSWS.AND URZ, UR8 ;  /* 0x0000000800ff79e3 */ /* 0x0003e20008000000 */
[----:B------:R-:W3:Y:S01]  /*3e90*/  REDUX UR5, R0 ;  /* 0x00000000000573c4 */ /* 0x000ee20000000000 */
[----:B-1----:R-:W-:Y:S01]  /*3ea0*/  ISETP.EQ.U32.AND P0, PT, R2, UR7, PT ;  /* 0x0000000702007c0c */ /* 0x002fe2000bf02070 */
[----:B--2---:R-:W-:Y:S01]  /*3eb0*/  IMAD.U32 R2, RZ, RZ, UR4 ;  /* 0x00000004ff027e24 */ /* 0x004fe2000f8e00ff */
[----:B---3--:R-:W-:-:S11]  /*3ec0*/  MOV R3, UR5 ;  /* 0x0000000500037c02 */ /* 0x008fd60008000f00 */
[----:B------:R1:W-:Y:S04]  /*3ed0*/  @P0 ATOMS.AND RZ, [UR6+0x14], R3 ;  /* 0x00001403ffff098c */ /* 0x0003e8000a800006 */
[----:B------:R1:W-:Y:S01]  /*3ee0*/  @P0 ATOMS.AND RZ, [UR6+0x18], R2 ;  /* 0x00001802ffff098c */ /* 0x0003e2000a800006 */
[----:B------:R-:W-:Y:S05]  /*3ef0*/  BRA `(.L_x_84) ;  /* 0x0000000000147947 */ /* 0x000fea0003800000 */
.L_x_83:
[----:B------:R-:W-:Y:S02]  /*3f00*/  MOV R2, 0x3f20 ;  /* 0x00003f2000027802 */ /* 0x000fe40000000f00 */
[----:B---345:R-:W-:Y:S05]  /*3f10*/  CALL.REL.NOINC `($__internal_0_$__cuda_sm10x_tcgen05_guardrail_trap_col_being_dealloced_not_returned_by_alloc) ;  /* 0x0000003800dc7944 */ /* 0x038fea0003c00000 */
[----:B------:R-:W-:Y:S05]  /*3f20*/  BRA `(.L_x_84) ;  /* 0x0000000000087947 */ /* 0x000fea0003800000 */
.L_x_82:
[----:B------:R-:W-:Y:S02]  /*3f30*/  MOV R2, 0x3f50 ;  /* 0x00003f5000027802 */ /* 0x000fe40000000f00 */
[----:B---345:R-:W-:Y:S05]  /*3f40*/  CALL.REL.NOINC `($__internal_2_$__cuda_sm10x_tcgen05_guardrail_trap_unallocated_columns_being_dealloced) ;  /* 0x0000003800e87944 */ /* 0x038fea0003c00000 */
.L_x_84:
[----:B------:R-:W-:Y:S01]  /*3f50*/  NOP ;  /* 0x0000000000007918 */ /* 0x000fe20000000000 */
[----:B----4-:R-:W-:Y:S05]  /*3f60*/  EXIT ;  /* 0x000000000000794d */ /* 0x010fea0003800000 */
.L_x_55:
[----:B------:R-:W-:-:S09]  /*3f70*/  UISETP.NE.OR UP5, UPT, UR10, 0x3, !UP5 ;  /* 0x000000030a00788c */ /* 0x000fd2000efa5670 */
[----:B------:R-:W-:Y:S05]  /*3f80*/  BRA.U UP5, `(.L_x_85) ;  /* 0x0000000905c87547 */ /* 0x000fea000b800000 */
[----:B------:R-:W1:Y:S01]  /*3f90*/  LDC R0, c[0x0][0xb30] ;  /* 0x0002cc00ff007b82 */ /* 0x000e620000000800 */
[----:B------:R-:W2:Y:S01]  /*3fa0*/  LDCU.64 UR8, c[0x0][0x888] ;  /* 0x00011100ff0877ac */ /* 0x000ea20008000a00 */
[----:B------:R-:W-:Y:S01]  /*3fb0*/  IMAD.MOV.U32 R30, RZ, RZ, 0x1 ;  /* 0x00000001ff1e7424 */ /* 0x000fe200078e00ff */
[----:B------:R-:W-:Y:S01]  /*3fc0*/  CS2R R28, SRZ ;  /* 0x00000000001c7805 */ /* 0x000fe2000001ff00 */
[----:B------:R-:W-:Y:S01]  /*3fd0*/  IMAD.MOV.U32 R25, RZ, RZ, 0x2000 ;  /* 0x00002000ff197424 */ /* 0x000fe200078e00ff */
[----:B------:R-:W3:Y:S03]  /*3fe0*/  LDCU.64 UR4, c[0x0][0x890] ;  /* 0x00011200ff0477ac */ /* 0x000ee60008000a00 */
[----:B------:R-:W4:Y:S01]  /*3ff0*/  LDC R19, c[0x0][0x370] ;  /* 0x0000dc00ff137b82 */ /* 0x000f220000000800 */
[----:B------:R-:W-:Y:S01]  /*4000*/  UMOV UR6, 0x400 ;  /* 0x0000040000067882 */ /* 0x000fe20000000000 */
[----:B------:R-:W-:-:S02]  /*4010*/  UPLOP3.LUT UP1, UPT, UPT, UPT, UPT, 0x40, 0x4 ;  /* 0x000000000004789c */ /* 0x000fc40003f2e870 */
[----:B------:R-:W-:-:S04]  /*4020*/  ULEA UR6, UR37, UR6, 0x18 ;  /* 0x0000000625067291 */ /* 0x000fc8000f8ec0ff */
[----:B------:R-:W4:Y:S01]  /*4030*/  LDC R2, c[0x0][0xb0c] ;  /* 0x0002c300ff027b82 */ /* 0x000f220000000800 */
[----:B--2---:R-:W-:Y:S02]  /*4040*/  UISETP.NE.U32.AND UP2, UPT, UR8, URZ, UPT ;  /* 0x000000ff0800728c */ /* 0x004fe4000bf45070 */
[----:B------:R-:W-:Y:S02]  /*4050*/  UIADD3 UR8, UPT, UPT, UR6, 0x40, URZ ;  /* 0x0000004006087890 */ /* 0x000fe4000fffe0ff */
[----:B---3--:R-:W-:-:S03]  /*4060*/  UISETP.NE.U32.AND UP3, UPT, UR4, URZ, UPT ;  /* 0x000000ff0400728c */ /* 0x008fc6000bf65070 */
[----:B------:R-:W2:Y:S01]  /*4070*/  LDC R18, c[0x0][0xb20] ;  /* 0x0002c800ff127b82 */ /* 0x000ea20000000800 */
[----:B-1----:R-:W-:Y:S01]  /*4080*/  ISETP.NE.AND P1, PT, R0, 0x1, PT ;  /* 0x000000010000780c */ /* 0x002fe20003f25270 */
[----:B------:R-:W-:Y:S02]  /*4090*/  UISETP.NE.AND.EX UP2, UPT, UR9, URZ, UPT, UP2 ;  /* 0x000000ff0900728c */ /* 0x000fe4000bf45320 */
[----:B------:R-:W-:Y:S02]  /*40a0*/  UPRMT UR37, UR37, 0x654, UR8 ;  /* 0x0000065425257896 */ /* 0x000fe40008000008 */
[----:B------:R-:W-:Y:S02]  /*40b0*/  UISETP.NE.AND.EX UP3, UPT, UR5, URZ, UPT, UP3 ;  /* 0x000000ff0500728c */ /* 0x000fe4000bf65330 */
[----:B------:R-:W1:Y:S08]  /*40c0*/  LDC.64 R32, c[0x0][0x348] ;  /* 0x0000d200ff207b82 */ /* 0x000e700000000a00 */
[----:B------:R-:W3:Y:S08]  /*40d0*/  LDC.64 R16, c[0x0][0xb10] ;  /* 0x0002c400ff107b82 */ /* 0x000ef00000000a00 */
[----:B------:R-:W1:Y:S08]  /*40e0*/  LDC.64 R6, c[0x0][0xb18] ;  /* 0x0002c600ff067b82 */ /* 0x000e700000000a00 */
[----:B------:R-:W1:Y:S08]  /*40f0*/  LDC.64 R4, c[0x0][0xb28] ;  /* 0x0002ca00ff047b82 */ /* 0x000e700000000a00 */
[----:B--2-4-:R-:W1:Y:S02]  /*4100*/  LDC R24, c[0x0][0x374] ;  /* 0x0000dd00ff187b82 */ /* 0x014e640000000800 */
.L_x_93:
[C---:B------:R-:W-:Y:S02]  /*4110*/  LEA R0, R29.reuse, UR6, 0x3 ;  /* 0x000000061d007c11 */ /* 0x040fe4000f8e18ff */
[----:B------:R-:W-:Y:S02]  /*4120*/  SHF.L.U32 R3, R28, 0x1f, RZ ;  /* 0x0000001f1c037819 */ /* 0x000fe400000006ff */
[----:B------:R-:W-:Y:S02]  /*4130*/  LEA R20, R29, UR6, 0x4 ;  /* 0x000000061d147c11 */ /* 0x000fe4000f8e20ff */
[----:B--2---:R-:W2:Y:S02]  /*4140*/  SYNCS.PHASECHK.TRANS64.TRYWAIT P0, [R0+URZ+0x60], R3 ;  /* 0x00006003000075a7 */ /* 0x004ea400080011ff */
[----:B--2---:R-:W-:Y:S05]  /*4150*/  @!P0 BRA `(.L_x_86) ;  /* 0x0000003400c88947 */ /* 0x004fea0003800000 */
.L_x_143:
[----:B------:R-:W-:Y:S01]  /*4160*/  ISETP.GE.AND P0, PT, R72, 0x1, PT ;  /* 0x000000014800780c */ /* 0x000fe20003f06270 */
[----:B------:R-:W4:Y:S01]  /*4170*/  LDS.128 R20, [R20+0xf0] ;  /* 0x0000f00014147984 */ /* 0x000f220000000c00 */
[----:B------:R-:W-:Y:S01]  /*4180*/  ISETP.NE.U32.AND P4, PT, RZ, UR4, PT ;  /* 0x00000004ff007c0c */ /* 0x000fe2000bf85070 */
[----:B--2---:R-:W-:Y:S01]  /*4190*/  VIADD R0, R0, 0x70 ;  /* 0x0000007000007836 */ /* 0x004fe20000000000 */
[----:B------:R-:W-:Y:S02]  /*41a0*/  SHF.L.U32 R26, R30, 0x1f, RZ ;  /* 0x0000001f1e1a7819 */ /* 0x000fe400000006ff */
[----:B------:R-:W-:Y:S02]  /*41b0*/  ISETP.NE.AND.EX P4, PT, RZ, UR5, PT, P4 ;  /* 0x00000005ff007c0c */ /* 0x000fe4000bf85340 */
[----:B------:R-:W-:Y:S01]  /*41c0*/  PRMT R0, RZ, 0x654, R0 ;  /* 0x00000654ff007816 */ /* 0x000fe20000000000 */
[----:B------:R-:W-:Y:S01]  /*41d0*/  @!PT LDS RZ, [RZ] ;  /* 0x00000000fffff984 */ /* 0x000fe20000000800 */
[----:B------:R-:W-:Y:S01]  /*41e0*/  @!PT LDS RZ, [RZ] ;  /* 0x00000000fffff984 */ /* 0x000fe20000000800 */
[----:B------:R-:W-:Y:S01]  /*41f0*/  @!PT LDS RZ, [RZ] ;  /* 0x00000000fffff984 */ /* 0x000fe20000000800 */
[----:B------:R-:W-:Y:S01]  /*4200*/  @!PT LDS RZ, [RZ] ;  /* 0x00000000fffff984 */ /* 0x000fe20000000800 */
[----:B------:R2:W-:Y:S06]  /*4210*/  MEMBAR.ALL.CTA ;  /* 0x0000000000007992 */ /* 0x0005ec0000008000 */
[----:B--2---:R-:W2:Y:S02]  /*4220*/  FENCE.VIEW.ASYNC.S ;  /* 0x00000000000073c6 */ /* 0x004ea40000000000 */
[----:B--2---:R2:W-:Y:S01]  /*4230*/  SYNCS.ARRIVE.TRANS64.RED.A1T0 RZ, [R0+URZ], RZ ;  /* 0x000000ff00ff79a7 */ /* 0x0045e200081004ff */
[----:B----4-:R-:W-:Y:S11]  /*4240*/  LOP3.LUT P3, RZ, R22, 0x1, RZ, 0xc0, !PT ;  /* 0x0000000116ff7812 */ /* 0x010ff6000786c0ff */
[----:B------:R-:W-:Y:S02]  /*4250*/  @!UPT UIADD3 URZ, UPT, UPT, URZ, URZ, URZ ;  /* 0x000000fffffff290 */ /* 0x000fe4000fffe0ff */
[----:B------:R-:W-:Y:S02]  /*4260*/  @P3 MOV R13, R20 ;  /* 0x00000014000d3202 */ /* 0x000fe40000000f00 */
[----:B------:R-:W-:Y:S01]  /*4270*/  @P3 LOP3.LUT R8, R21, 0xffff, RZ, 0xc0, !PT ;  /* 0x0000ffff15083812 */ /* 0x000fe200078ec0ff */
[----:B--2---:R-:W-:Y:S06]  /*4280*/  @!P0 BRA `(.L_x_87) ;  /* 0x0000000000a48947 */ /* 0x004fec0003800000 */
[----:B-1----:R-:W-:Y:S01]  /*4290*/  IMAD.HI.U32 R31, R24, R7, RZ ;  /* 0x00000007181f7227 */ /* 0x002fe200078e00ff */
[----:B------:R-:W-:Y:S02]  /*42a0*/  ISETP.NE.AND P0, PT, R6, 0x1, PT ;  /* 0x000000010600780c */ /* 0x000fe40003f05270 */
[----:B------:R-:W-:Y:S01]  /*42b0*/  ISETP.NE.AND P2, PT, R72, 0x1, PT ;  /* 0x000000014800780c */ /* 0x000fe20003f45270 */
[----:B---3--:R-:W-:Y:S01]  /*42c0*/  IMAD.HI.U32 R34, R19, R16, RZ ;  /* 0x0000001013227227 */ /* 0x008fe200078e00ff */
[----:B------:R-:W-:Y:S02]  /*42d0*/  SHF.R.U32.HI R31, RZ, R18, R31 ;  /* 0x00000012ff1f7219 */ /* 0x000fe4000001161f */
[----:B------:R-:W-:Y:S01]  /*42e0*/  ISETP.NE.AND P5, PT, R2, 0x1, PT ;  /* 0x000000010200780c */ /* 0x000fe20003fa5270 */
[----:B------:R-:W-:Y:S01]  /*42f0*/  IMAD.HI.U32 R36, R13, R16, RZ ;  /* 0x000000100d247227 */ /* 0x000fe200078e00ff */
[----:B------:R-:W-:Y:S02]  /*4300*/  SHF.R.U32.HI R34, RZ, R17, R34 ;  /* 0x00000011ff227219 */ /* 0x000fe40000011622 */
[----:B------:R-:W-:Y:S01]  /*4310*/  SEL R3, R24, R31, !P0 ;  /* 0x0000001f18037207 */ /* 0x000fe20004000000 */
[C---:B------:R-:W-:Y:S01]  /*4320*/  IMAD.HI.U32 R31, R8.reuse, R7, RZ ;  /* 0x00000007081f7227 */ /* 0x040fe200078e00ff */
[----:B------:R-:W-:Y:S02]  /*4330*/  SEL R11, R19, R34, !P5 ;  /* 0x00000022130b7207 */ /* 0x000fe40006800000 */
[----:B------:R-:W-:Y:S01]  /*4340*/  SHF.R.U32.HI R36, RZ, R17, R36 ;  /* 0x00000011ff247219 */ /* 0x000fe20000011624 */
[----:B------:R-:W-:Y:S01]  /*4350*/  IMAD.HI.U32 R38, R3, R4, RZ ;  /* 0x0000000403267227 */ /* 0x000fe200078e00ff */
[----:B------:R-:W-:Y:S03]  /*4360*/  SHF.R.U32.HI R31, RZ, R18, R31 ;  /* 0x00000012ff1f7219 */ /* 0x000fe6000001161f */
[----:B------:R-:W-:Y:S01]  /*4370*/  IMAD.HI.U32 R34, R11, R4, RZ ;  /* 0x000000040b227227 */ /* 0x000fe200078e00ff */
[----:B------:R-:W-:Y:S02]  /*4380*/  @P2 SHF.R.U32.HI R3, RZ, R5, R38 ;  /* 0x00000005ff032219 */ /* 0x000fe40000011626 */
[----:B------:R-:W-:Y:S02]  /*4390*/  SEL R9, R8, R31, !P0 ;  /* 0x0000001f08097207 */ /* 0x000fe40004000000 */
[----:B------:R-:W-:Y:S01]  /*43a0*/  @P2 SHF.R.U32.HI R11, RZ, R5, R34 ;  /* 0x00000005ff0b2219 */ /* 0x000fe20000011622 */
[C---:B------:R-:W-:Y:S01]  /*43b0*/  IMAD R10, R72.reuse, R3, RZ ;  /* 0x00000003480a7224 */ /* 0x040fe200078e02ff */
[----:B------:R-:W-:Y:S01]  /*43c0*/  SEL R3, R13, R36, !P5 ;  /* 0x000000240d037207 */ /* 0x000fe20006800000 */
[C---:B------:R-:W-:Y:S03]  /*43d0*/  IMAD.HI.U32 R14, R9.reuse, R4, RZ ;  /* 0x00000004090e7227 */ /* 0x040fe600078e00ff */
[----:B------:R-:W-:Y:S01]  /*43e0*/  ISETP.GE.AND P0, PT, R9, R10, PT ;  /* 0x0000000a0900720c */ /* 0x000fe20003f06270 */
[C---:B------:R-:W-:Y:S01]  /*43f0*/  IMAD R12, R72.reuse, R11, RZ ;  /* 0x0000000b480c7224 */ /* 0x040fe200078e02ff */
[-C--:B------:R-:W-:Y:S04]  /*4400*/  SHF.R.U32.HI R14, RZ, R5.reuse, R14 ;  /* 0x00000005ff0e7219 */ /* 0x080fe8000001160e */
[----:B------:R-:W-:Y:S02]  /*4410*/  ISETP.GE.OR P0, PT, R3, R12, P0 ;  /* 0x0000000c0300720c */ /* 0x000fe40000706670 */
[----:B------:R-:W-:Y:S05]  /*4420*/  SEL R15, R9, R14, !P2 ;  /* 0x0000000e090f7207 */ /* 0x000fea0005000000 */
[----:B------:R-:W-:Y:S04]  /*4430*/  IMAD.MOV R14, RZ, RZ, -R15 ;  /* 0x000000ffff0e7224 */ /* 0x000fe800078e0a0f */
[----:B------:R-:W-:Y:S02]  /*4440*/  IMAD R14, R72, R14, R9 ;  /* 0x0000000e480e7224 */ /* 0x000fe400078e0209 */
[C---:B------:R-:W-:Y:S05]  /*4450*/  @!P0 IMAD.HI.U32 R10, R3.reuse, R4, RZ ;  /* 0x00000004030a8227 */ /* 0x040fea00078e00ff */
[----:B------:R-:W-:Y:S04]  /*4460*/  @!P0 SHF.R.U32.HI R10, RZ, R5, R10 ;  /* 0x00000005ff0a8219 */ /* 0x000fe8000001160a */
[----:B------:R-:W-:Y:S01]  /*4470*/  @!P0 SEL R0, R3, R10, !P2 ;  /* 0x0000000a03008207 */ /* 0x000fe20005000000 */
[----:B------:R-:W-:Y:S03]  /*4480*/  IMAD.MOV R10, RZ, RZ, -R3 ;  /* 0x000000ffff0a7224 */ /* 0x000fe600078e0a03 */
[----:B------:R-:W-:Y:S01]  /*4490*/  @!P0 IADD3 R15, PT, PT, R15, -R0, RZ ;  /* 0x800000000f0f8210 */ /* 0x000fe20007ffe0ff */
[----:B------:R-:W-:Y:S01]  /*44a0*/  @!P0 IMAD R0, R11, R14, R0 ;  /* 0x0000000e0b008224 */ /* 0x000fe200078e0200 */
[----:B------:R-:W-:Y:S01]  /*44b0*/  IADD3 R11, PT, PT, -R9, RZ, RZ ;  /* 0x000000ff090b7210 */ /* 0x000fe20007ffe1ff */
[----:B------:R-:W-:Y:S02]  /*44c0*/  IMAD R13, R2, R10, R13 ;  /* 0x0000000a020d7224 */ /* 0x000fe400078e020d */
[----:B------:R-:W-:Y:S02]  /*44d0*/  @!P0 IMAD R9, R15, R72, R3 ;  /* 0x000000480f098224 */ /* 0x000fe400078e0203 */
[----:B------:R-:W-:Y:S02]  /*44e0*/  @!P0 IMAD.MOV.U32 R3, RZ, RZ, R0 ;  /* 0x000000ffff038224 */ /* 0x000fe400078e0000 */
[----:B------:R-:W-:Y:S02]  /*44f0*/  IMAD R8, R6, R11, R8 ;  /* 0x0000000b06087224 */ /* 0x000fe400078e0208 */
[----:B------:R-:W-:Y:S02]  /*4500*/  IMAD R13, R3, R2, R13 ;  /* 0x00000002030d7224 */ /* 0x000fe400078e020d */
[----:B------:R-:W-:Y:S02]  /*4510*/  IMAD R8, R9, R6, R8 ;  /* 0x0000000609087224 */ /* 0x000fe400078e0208 */
.L_x_87:
[----:B------:R-:W-:Y:S05]  /*4520*/  BRA.U UP1, `(.L_x_88) ;  /* 0x0000000101107547 */ /* 0x000fea000b800000 */
[----:B------:R-:W-:Y:S04]  /*4530*/  MOV R0, UR7 ;  /* 0x0000000700007c02 */ /* 0x000fe80008000f00 */
[----:B------:R-:W-:Y:S04]  /*4540*/  SHF.L.U32 R3, R0, 0x1f, RZ ;  /* 0x0000001f00037819 */ /* 0x000fe800000006ff */
[----:B------:R-:W2:Y:S02]  /*4550*/  SYNCS.PHASECHK.TRANS64.TRYWAIT P0, [UR6+0x58], R3 ;  /* 0x00005803ff0075a7 */ /* 0x000ea40008001106 */
[----:B--2---:R-:W-:Y:S05]  /*4560*/  @!P0 BRA `(.L_x_89) ;  /* 0x0000003000d88947 */ /* 0x004fea0003800000 */
.L_x_88:
[----:B------:R-:W-:Y:S05]  /*4570*/  BRA.U !UP3, `(.L_x_90) ;  /* 0x000000010b347547 */ /* 0x000fea000b800000 */
[----:B------:R-:W-:Y:S01]  /*4580*/  UPLOP3.LUT UP0, UPT, UPT, UPT, UP2, 0x80, 0x8 ;  /* 0x000000000008789c */ /* 0x000fe20003f0f020 */
[----:B--2---:R-:W-:Y:S02]  /*4590*/  HFMA2 R0, -RZ, RZ, 0, 5.9604644775390625e-08 ;  /* 0x00000001ff007431 */ /* 0x004fe400000001ff */
[----:B------:R-:W-:Y:S03]  /*45a0*/  IMAD.MOV.U32 R167, RZ, RZ, 0x1 ;  /* 0x00000001ffa77424 */ /* 0x000fe600078e00ff */
[----:B------:R-:W-:Y:S05]  /*45b0*/  PLOP3.LUT P0, PT, PT, PT, UP0, 0x80, 0x8 ;  /* 0x000000000008781c */ /* 0x000fea0003f0f008 */
[----:B------:R-:W2:Y:S01]  /*45c0*/  @UP0 LDCU.64 UR10, c[0x0][0x888] ;  /* 0x00011100ff0a07ac */ /* 0x000ea20008000a00 */
[----:B------:R-:W-:Y:S07]  /*45d0*/  @UP0 UIMAD UR8, UR36, UR4, URZ ;  /* 0x00000004240802a4 */ /* 0x000fee000f8e02ff */
[----:B------:R-:W-:Y:S01]  /*45e0*/  @!P0 PRMT R167, R0, 0x7610, R167 ;  /* 0x0000761000a78816 */ /* 0x000fe200000000a7 */
[----:B--2---:R-:W-:Y:S03]  /*45f0*/  @UP0 UIMAD.WIDE UR10, UR8, 0x4, UR10 ;  /* 0x00000004080a08a5 */ /* 0x004fe6000f8e020a */
[----:B------:R-:W2:Y:S03]  /*4600*/  @!UP0 LDCU UR8, c[0x0][0x880] ;  /* 0x00011000ff0887ac */ /* 0x000ea60008000800 */
[----:B------:R-:W-:Y:S01]  /*4610*/  IMAD.U32 R10, RZ, RZ, UR10 ;  /* 0x0000000aff0a7e24 */ /* 0x000fe2000f8e00ff */
[----:B------:R-:W-:Y:S05]  /*4620*/  MOV R11, UR11 ;  /* 0x0000000b000b7c02 */ /* 0x000fea0008000f00 */
[----:B-----5:R4:W5:Y:S02]  /*4630*/  @P0 LDG.E R80, desc[UR40][R10.64] ;  /* 0x000000280a500981 */ /* 0x020964000c1e1900 */
[----:B--2-4-:R-:W-:Y:S07]  /*4640*/  @!P0 IMAD.U32 R80, RZ, RZ, UR8 ;  /* 0x00000008ff508e24 */ /* 0x014fee000f8e00ff */
.L_x_90:
[----:B-----5:R-:W-:Y:S01]  /*4650*/  @!P4 ISETP.EQ.AND P5, PT, R80, RZ, PT ;  /* 0x000000ff5000c20c */ /* 0x020fe20003fa2270 */
[----:B------:R-:W-:Y:S01]  /*4660*/  @!UPT UIADD3 URZ, UPT, UPT, URZ, URZ, URZ ;  /* 0x000000fffffff290 */ /* 0x000fe2000fffe0ff */
[----:B------:R-:W-:Y:S11]  /*4670*/  @!P4 BRA `(.L_x_91) ;  /* 0x000000000014c947 */ /* 0x000ff60003800000 */
[----:B------:R-:W-:Y:S02]  /*4680*/  LOP3.LUT P0, RZ, R167, 0xff, RZ, 0xc0, !PT ;  /* 0x000000ffa7ff7812 */ /* 0x000fe4000780c0ff */
[----:B------:R-:W-:Y:S04]  /*4690*/  PLOP3.LUT P5, PT, PT, PT, UP0, 0x80, 0x8 ;  /* 0x000000000008781c */ /* 0x000fe80003faf008 */
[----:B------:R-:W-:Y:S07]  /*46a0*/  PLOP3.LUT P5, PT, P5, PT, PT, 0x8, 0x80 ;  /* 0x000000000080781c */ /* 0x000fee0002fae170 */
[----:B------:R-:W-:Y:S11]  /*46b0*/  @P0 ISETP.EQ.AND P5, PT, R80, RZ, PT ;  /* 0x000000ff5000020c */ /* 0x000ff60003fa2270 */
[----:B------:R-:W-:Y:S02]  /*46c0*/  @!UPT UIADD3 URZ, UPT, UPT, URZ, URZ, URZ ;  /* 0x000000fffffff290 */ /* 0x000fe4000fffe0ff */
.L_x_91:
[----:B------:R-:W4:Y:S01]  /*46d0*/  SYNCS.PHASECHK.TRANS64.TRYWAIT P4, [UR6+0x48], R26 ;  /* 0x0000481aff0075a7 */ /* 0x000f220008081106 */
[----:B------:R-:W-:Y:S01]  /*46e0*/  @P3 SHF.R.U32.HI R27, RZ, 0x10, R21 ;  /* 0x00000010ff1b3819 */ /* 0x000fe20000011615 */
[----:B------:R-:W-:Y:S01]  /*46f0*/  VIADD R29, R29, 0x1 ;  /* 0x000000011d1d7836 */ /* 0x000fe20000000000 */
[----:B------:R-:W5:Y:S08]  /*4700*/  LDC.64 R14, c[0x0][0xb10] ;  /* 0x0002c400ff0e7b82 */ /* 0x000f700000000a00 */
[----:B------:R-:W1:Y:S08]  /*4710*/  LDC.64 R10, c[0x0][0xb18] ;  /* 0x0002c600ff0a7b82 */ /* 0x000e700000000a00 */
[----:B--2---:R-:W2:Y:S08]  /*4720*/  @!P1 LDC R0, c[0x0][0xb20] ;  /* 0x0002c800ff009b82 */ /* 0x004eb00000000800 */
[----:B------:R-:W3:Y:S01]  /*4730*/  @!P1 LDC R3, c[0x0][0xb0c] ;  /* 0x0002c300ff039b82 */ /* 0x000ee20000000800 */
[----:B-----5:R-:W-:Y:S05]  /*4740*/  @!P1 IMAD.HI.U32 R14, R13, R14, RZ ;  /* 0x0000000e0d0e9227 */ /* 0x020fea00078e00ff */
[----:B------:R-:W-:Y:S01]  /*4750*/  @!P1 SHF.R.U32.HI R14, RZ, R15, R14 ;  /* 0x0000000fff0e9219 */ /* 0x000fe2000001160e */
[----:B-1----:R-:W-:Y:S01]  /*4760*/  @!P1 IMAD.HI.U32 R11, R8, R11, RZ ;  /* 0x0000000b080b9227 */ /* 0x002fe200078e00ff */
[----:B------:R-:W-:Y:S04]  /*4770*/  @!P1 ISETP.NE.AND P0, PT, R10, 0x1, PT ;  /* 0x000000010a00980c */ /* 0x000fe80003f05270 */
[----:B--2---:R-:W-:Y:S02]  /*4780*/  @!P1 SHF.R.U32.HI R9, RZ, R0, R11 ;  /* 0x00000000ff099219 */ /* 0x004fe4000001160b */
[----:B---3--:R-:W-:Y:S02]  /*4790*/  @!P1 ISETP.NE.AND P2, PT, R3, 0x1, PT ;  /* 0x000000010300980c */ /* 0x008fe40003f45270 */
[----:B------:R-:W-:Y:S02]  /*47a0*/  @!P1 SEL R9, R8, R9, !P0 ;  /* 0x0000000908099207 */ /* 0x000fe40004000000 */
[----:B------:R-:W-:Y:S02]  /*47b0*/  ELECT P0, URZ, PT ;  /* 0x0000000000ff782f */ /* 0x000fe40003800000 */
[----:B------:R-:W-:Y:S05]  /*47c0*/  @!P1 SEL R14, R13, R14, !P2 ;  /* 0x0000000e0d0e9207 */ /* 0x000fea0005000000 */
[----:B------:R-:W-:Y:S02]  /*47d0*/  @!P1 IMAD.IADD R0, R9, 0x1, -R14 ;  /* 0x0000000109009824 */ /* 0x000fe400078e0a0e */
[----:B------:R-:W-:Y:S02]  /*47e0*/  @!P1 IMAD.IADD R9, R14, 0x1, -R9 ;  /* 0x000000010e099824 */ /* 0x000fe400078e0a09 */
[----:B------:R-:W-:Y:S02]  /*47f0*/  @!P1 IMAD R13, R0, R3, R13 ;  /* 0x00000003000d9224 */ /* 0x000fe400078e020d */
[----:B------:R-:W-:Y:S01]  /*4800*/  @!P1 IMAD R8, R9, R10, R8 ;  /* 0x0000000a09089224 */ /* 0x000fe200078e0208 */
[----:B----4-:R-:W-:Y:S06]  /*4810*/  @!P4 BRA `(.L_x_92) ;  /* 0x000000300044c947 */ /* 0x010fec0003800000 */
.L_x_146:
[----:B------:R-:W-:Y:S01]  /*4820*/  PLOP3.LUT P5, PT, P5, P0, PT, 0xf2, 0x2f ;  /* 0x00000000002f781c */ /* 0x000fe20002fa1e72 */
[----:B------:R-:W-:Y:S01]  /*4830*/  UMOV UR14, 0x0 ;  /* 0x00000000000e7882 */ /* 0x000fe20000000000 */
[----:B------:R-:W-:Y:S01]  /*4840*/  LOP3.LUT R30, R30, 0x1, RZ, 0x3c, !PT ;  /* 0x000000011e1e7812 */ /* 0x000fe200078e3cff */
[----:B------:R-:W-:Y:S01]  /*4850*/  UMOV UR15, 0x10000000 ;  /* 0x10000000000f7882 */ /* 0x000fe20000000000 */
[----:B------:R-:W-:Y:S01]  /*4860*/  UMOV UR12, UR36 ;  /* 0x00000024000c7c82 */ /* 0x000fe20008000000 */
[----:B------:R-:W-:Y:S08]  /*4870*/  @P3 R2UR UR36, R27 ;  /* 0x000000001b2432ca */ /* 0x000ff000000e0000 */
[----:B-1----:R-:W-:Y:S01]  /*4880*/  @!P5 IADD3 R3, P0, PT, R32, 0x580, RZ ;  /* 0x000005802003d810 */ /* 0x002fe20007f1e0ff */
[----:B------:R-:W-:Y:S01]  /*4890*/  @!P5 IMAD.SHL.U32 R166, R166, 0x40, RZ ;  /* 0x00000040a6a6d824 */ /* 0x000fe200078e00ff */
[----:B------:R-:W-:Y:S01]  /*48a0*/  VOTEU.ALL UP1, P5 ;  /* 0x0000000000ff7886 */ /* 0x000fe20002820000 */
[----:B------:R-:W-:Y:S01]  /*48b0*/  @!P5 IMAD.SHL.U32 R165, R165, 0x80, RZ ;  /* 0x00000080a5a5d824 */ /* 0x000fe200078e00ff */
[----:B------:R-:W-:Y:S01]  /*48c0*/  @!P5 R2UR UR9, R3 ;  /* 0x000000000309d2ca */ /* 0x000fe200000e0000 */
[----:B------:R-:W-:Y:S01]  /*48d0*/  @!P5 IMAD.X R0, RZ, RZ, R33, P0 ;  /* 0x000000ffff00d224 */ /* 0x000fe200000e0621 */
[----:B------:R-:W-:Y:S01]  /*48e0*/  @!P5 R2UR UR10, R166 ;  /* 0x00000000a60ad2ca */ /* 0x000fe200000e0000 */
[----:B------:R-:W-:Y:S01]  /*48f0*/  IMAD.IADD R166, R8, 0x1, R145 ;  /* 0x0000000108a67824 */ /* 0x000fe200078e0291 */
[----:B------:R-:W-:Y:S01]  /*4900*/  @!P5 R2UR UR11, R165 ;  /* 0x00000000a50bd2ca */ /* 0x000fe200000e0000 */
[----:B------:R-:W-:Y:S01]  /*4910*/  IMAD.IADD R165, R13, 0x1, R164 ;  /* 0x000000010da57824 */ /* 0x000fe200078e02a4 */
[----:B------:R-:W-:Y:S02]  /*4920*/  @!P5 R2UR UR8, R0 ;  /* 0x000000000008d2ca */ /* 0x000fe400000e0000 */
[C---:B------:R-:W-:Y:S04]  /*4930*/  ISETP.NE.AND P0, PT, R29.reuse, 0x2, PT ;  /* 0x000000021d00780c */ /* 0x040fe80003f05270 */
[----:B------:R-:W-:Y:S01]  /*4940*/  SEL R3, RZ, 0x1, P0 ;  /* 0x00000001ff037807 */ /* 0x000fe20000000000 */
[----:B------:R-:W-:Y:S01]  /*4950*/  IMAD.U32 R10, RZ, RZ, UR9 ;  /* 0x00000009ff0a7e24 */ /* 0x000fe2000f8e00ff */
[----:B------:R-:W-:Y:S01]  /*4960*/  @!UP1 UIADD3 UR9, UPT, UPT, UR6, 0x40, URZ ;  /* 0x0000004006099890 */ /* 0x000fe2000fffe0ff */
[----:B------:R-:W-:Y:S02]  /*4970*/  SEL R29, R29, RZ, P0 ;  /* 0x000000ff1d1d7207 */ /* 0x000fe40000000000 */
[----:B------:R-:W-:Y:S02]  /*4980*/  LOP3.LUT R28, R28, R3, RZ, 0x3c, !PT ;  /* 0x000000031c1c7212 */ /* 0x000fe400078e3cff */
[----:B------:R-:W-:Y:S01]  /*4990*/  IMAD.U32 R11, RZ, RZ, UR8 ;  /* 0x00000008ff0b7e24 */ /* 0x000fe2000f8e00ff */
[----:B------:R-:W-:Y:S01]  /*49a0*/  @!P5 R2UR UR16, R10 ;  /* 0x000000000a10d2ca */ /* 0x000fe200000e0000 */
[----:B------:R-:W-:Y:S01]  /*49b0*/  @!UP1 UIADD3 UR8, UPT, UPT, UR6, 0x200, URZ ;  /* 0x0000020006089890 */ /* 0x000fe2000fffe0ff */
[----:B------:R-:W-:Y:S02]  /*49c0*/  VOTEU.ALL UP1, P5 ;  /* 0x0000000000ff7886 */ /* 0x000fe40002820000 */
[----:B------:R-:W-:Y:S11]  /*49d0*/  @!P5 R2UR UR17, R11 ;  /* 0x000000000b11d2ca */ /* 0x000ff600000e0000 */
[----:B------:R-:W-:Y:S02]  /*49e0*/  @!UPT UIADD3 URZ, UPT, UPT, URZ, URZ, URZ ;  /* 0x000000fffffff290 */ /* 0x000fe4000fffe0ff */
[----:B------:R2:W-:Y:S01]  /*49f0*/  @!UP1 UTMALDG.3D [UR8], [UR16], desc[UR14] ;  /* 0x00000e08100095b4 */ /* 0x0005e20008011000 */
[----:B------:R2:W-:Y:S01]  /*4a00*/  @!P5 SYNCS.ARRIVE.TRANS64.RED.A0TR RZ, [UR6+0x40], R25 ;  /* 0x00004019ffffd9a7 */ /* 0x0005e20008300406 */
[----:B------:R-:W-:Y:S01]  /*4a10*/  UPLOP3.LUT UP1, UPT, UPT, UPT, UPT, 0x80, 0x8 ;  /* 0x000000000008789c */ /* 0x000fe20003f2f070 */
[----:B------:R-:W-:Y:S01]  /*4a20*/  SYNCS.ARRIVE.TRANS64.RED.A1T0 RZ, [UR37], RZ ;  /* 0x000000ffffff79a7 */ /* 0x000fe20008100425 */
[----:B------:R-:W-:Y:S09]  /*4a30*/  @P3 BRA `(.L_x_93) ;  /* 0xfffffff400b43947 */ /* 0x000ff2000383ffff */
[----:B------:R-:W-:Y:S07]  /*4a40*/  MOV R0, UR6 ;  /* 0x0000000600007c02 */ /* 0x000fee0008000f00 */
.L_x_94:
[----:B-1----:R-:W-:-:S04]  /*4a50*/  SHF.L.U32 R3, R30, 0x1f, RZ ;  /* 0x0000001f1e037819 */ /* 0x002fc800000006ff */
[----:B------:R1:W3:Y:S03]  /*4a60*/  SYNCS.PHASECHK.TRANS64.TRYWAIT P0, [R0+URZ+0x48], R3 ;  /* 0x00004803000075a7 */ /* 0x0002e600080011ff */
[----:B---3--:R-:W-:Y:S05]  /*4a70*/  @!P0 NANOSLEEP.SYNCS 0x989680 ;  /* 0x009896800000895d */ /* 0x008fea0003900000 */
[----:B------:R-:W3:Y:S02]  /*4a80*/  @!P0 SYNCS.PHASECHK.TRANS64 P0, [R0+URZ+0x48], R3 ;  /* 0x00004803000085a7 */ /* 0x000ee400080010ff */
[----:B--23--:R-:W-:Y:S05]  /*4a90*/  @P0 EXIT ;  /* 0x000000000000094d */ /* 0x00cfea0003800000 */
[----:B------:R-:W-:Y:S05]  /*4aa0*/  BRA `(.L_x_94) ;  /* 0xfffffffc00e87947 */ /* 0x000fea000383ffff */
.L_x_85:
[----:B------:R-:W-:-:S06]  /*4ab0*/  UISETP.GE.AND UP1, UPT, UR10, 0x4, UPT ;  /* 0x000000040a00788c */ /* 0x000fcc000bf26270 */
[----:B------:R-:W-:-:S13]  /*4ac0*/  PLOP3.LUT P0, PT, PT, PT, UP1, 0x80, 0x8 ;  /* 0x000000000008781c */ /* 0x000fda0003f0f018 */
[----:B------:R-:W-:Y:S05]  /*4ad0*/  @!P0 EXIT ;  /* 0x000000000000894d */ /* 0x000fea0003800000 */
[----:B------:R-:W-:Y:S01]  /*4ae0*/  BAR.SYNC.DEFER_BLOCKING 0x6, 0xa0 ;  /* 0x0182800000007b1d */ /* 0x000fe20000010000 */
[C---:B------:R-:W-:Y:S01]  /*4af0*/  IMAD.SHL.U32 R179, R175.reuse, 0x40, RZ ;  /* 0x00000040afb37824 */ /* 0x040fe200078e00ff */
[C---:B------:R-:W-:Y:S01]  /*4b00*/  R2P PR, R175.reuse, 0x6 ;  /* 0x00000006af007804 */ /* 0x040fe20000000000 */
[C---:B------:R-:W-:Y:S01]  /*4b10*/  IMAD.SHL.U32 R2, R175.reuse, 0x8, RZ ;  /* 0x00000008af027824 */ /* 0x040fe200078e00ff */
[----:B------:R-:W-:Y:S01]  /*4b20*/  SHF.L.U32 R79, R175, 0x10, RZ ;  /* 0x00000010af4f7819 */ /* 0x000fe200000006ff */
[----:B------:R-:W-:Y:S01]  /*4b30*/  IMAD.MOV.U32 R178, RZ, RZ, 0x10 ;  /* 0x00000010ffb27424 */ /* 0x000fe200078e00ff */
[----:B------:R-:W-:Y:S01]  /*4b40*/  UMOV UR43, 0x400 ;  /* 0x00000400002b7882 */ /* 0x000fe20000000000 */
[----:B------:R-:W-:Y:S01]  /*4b50*/  LOP3.LUT R3, R179, 0x180, RZ, 0xc0, !PT ;  /* 0x00000180b3037812 */ /* 0x000fe200078ec0ff */
[----:B------:R-:W-:Y:S01]  /*4b60*/  ULEA UR43, UR37, UR43, 0x18 ;  /* 0x0000002b252b7291 */ /* 0x000fe2000f8ec0ff */
[----:B------:R-:W1:Y:S01]  /*4b70*/  LDC R173, c[0x0][0x370] ;  /* 0x0000dc00ffad7b82 */ /* 0x000e620000000800 */
[----:B------:R-:W-:Y:S01]  /*4b80*/  SEL R178, R178, 0xfffffff0, !P1 ;  /* 0xfffffff0b2b27807 */ /* 0x000fe20004800000 */
[----:B------:R-:W-:Y:S01]  /*4b90*/  HFMA2 R188, -RZ, RZ, 0, 0 ;  /* 0x00000000ffbc7431 */ /* 0x000fe200000001ff */
[----:B------:R-:W-:Y:S01]  /*4ba0*/  LOP3.LUT R2, R3, 0x30, R2, 0xf8, !PT ;  /* 0x0000003003027812 */ /* 0x000fe200078ef802 */
[----:B------:R-:W-:Y:S01]  /*4bb0*/  UIADD3 UR4, UPT, UPT, UR43, 0x2200, URZ ;  /* 0x000022002b047890 */ /* 0x000fe2000fffe0ff */
[----:B------:R-:W-:Y:S01]  /*4bc0*/  LOP3.LUT R79, R79, 0x600000, RZ, 0xc0, !PT ;  /* 0x006000004f4f7812 */ /* 0x000fe200078ec0ff */
[----:B------:R-:W-:Y:S01]  /*4bd0*/  IMAD.MOV.U32 R76, RZ, RZ, RZ ;  /* 0x000000ffff4c7224 */ /* 0x000fe200078e00ff */
[----:B------:R-:W-:Y:S01]  /*4be0*/  LOP3.LUT R179, R2, 0x1e40, R179, 0xf8, !PT ;  /* 0x00001e4002b37812 */ /* 0x000fe200078ef8b3 */
[----:B------:R-:W2:Y:S01]  /*4bf0*/  LDC R74, c[0x0][0xb0c] ;  /* 0x0002c300ff4a7b82 */ /* 0x000ea20000000800 */
[----:B------:R-:W-:Y:S01]  /*4c00*/  IMAD.MOV.U32 R2, RZ, RZ, 0x20 ;  /* 0x00000020ff027424 */ /* 0x000fe200078e00ff */
[----:B------:R-:W-:Y:S01]  /*4c10*/  CS2R R182, SRZ ;  /* 0x0000000000b67805 */ /* 0x000fe2000001ff00 */
[----:B------:R-:W-:Y:S01]  /*4c20*/  IMAD.MOV.U32 R184, RZ, RZ, RZ ;  /* 0x000000ffffb87224 */ /* 0x000fe200078e00ff */
[----:B------:R-:W3:Y:S01]  /*4c30*/  LDCU.64 UR46, c[0x0][0x348] ;  /* 0x00006900ff2e77ac */ /* 0x000ee20008000a00 */
[----:B------:R-:W-:Y:S01]  /*4c40*/  VIADD R3, R179, UR43 ;  /* 0x0000002bb3037c36 */ /* 0x000fe20008000000 */
[----:B------:R-:W-:Y:S01]  /*4c50*/  SEL R2, R2, 0xffffffe0, !P2 ;  /* 0xffffffe002027807 */ /* 0x000fe20005000000 */
[----:B------:R-:W4:Y:S01]  /*4c60*/  LDS R0, [UR43+0x110] ;  /* 0x0001102bff007984 */ /* 0x000f220008000800 */
[----:B------:R-:W1:Y:S01]  /*4c70*/  LDC R172, c[0x0][0xb20] ;  /* 0x0002c800ffac7b82 */ /* 0x000e620000000800 */
[----:B------:R-:W-:Y:S01]  /*4c80*/  IMAD.U32 R185, RZ, RZ, UR4 ;  /* 0x00000004ffb97e24 */ /* 0x000fe2000f8e00ff */
[----:B------:R-:W-:Y:S01]  /*4c90*/  SHF.R.U32.HI R5, RZ, 0x4, R2 ;  /* 0x00000004ff057819 */ /* 0x000fe20000011602 */
[--C-:B------:R-:W-:Y:S01]  /*4ca0*/  IMAD.IADD R177, R2, 0x1, R3.reuse ;  /* 0x0000000102b17824 */ /* 0x100fe200078e0203 */
[----:B------:R-:W1:Y:S02]  /*4cb0*/  LDCU.64 UR38, c[0x0][0x888] ;  /* 0x00011100ff2677ac */ /* 0x000e640008000a00 */
[C---:B------:R-:W-:Y:S01]  /*4cc0*/  LEA.HI R176, R178.reuse, R5, RZ, 0x1c ;  /* 0x00000005b2b07211 */ /* 0x040fe200078fe0ff */
[----:B------:R-:W-:Y:S01]  /*4cd0*/  IMAD.IADD R178, R178, 0x1, R3 ;  /* 0x00000001b2b27824 */ /* 0x000fe200078e0203 */
[----:B------:R-:W1:Y:S01]  /*4ce0*/  LDC R73, c[0x0][0xb30] ;  /* 0x0002cc00ff497b82 */ /* 0x000e620000000800 */
[----:B------:R-:W-:Y:S01]  /*4cf0*/  UIADD3 UR42, UPT, UPT, UR43, 0x200, URZ ;  /* 0x000002002b2a7890 */ /* 0x000fe2000fffe0ff */
[----:B------:R-:W-:-:S06]  /*4d00*/  LEA R176, R176, R3, 0x4 ;  /* 0x00000003b0b07211 */ /* 0x000fcc00078e20ff */
[----:B------:R-:W1:Y:S08]  /*4d10*/  LDC.64 R158, c[0x0][0xb10] ;  /* 0x0002c400ff9e7b82 */ /* 0x000e700000000a00 */
[----:B------:R-:W1:Y:S08]  /*4d20*/  LDC.64 R70, c[0x0][0xb18] ;  /* 0x0002c600ff467b82 */ /* 0x000e700000000a00 */
[----:B------:R-:W1:Y:S01]  /*4d30*/  LDC.64 R154, c[0x0][0x888] ;  /* 0x00022200ff9a7b82 */ /* 0x000e620000000a00 */
[----:B----4-:R-:W-:-:S07]  /*4d40*/  IMAD.IADD R79, R0, 0x1, R79 ;  /* 0x00000001004f7824 */ /* 0x010fce00078e024f */
[----:B------:R-:W4:Y:S08]  /*4d50*/  LDC.64 R68, c[0x0][0xb28] ;  /* 0x0002ca00ff447b82 */ /* 0x000f300000000a00 */
[----:B------:R-:W1:Y:S08]  /*4d60*/  LDC.64 R156, c[0x0][0x890] ;  /* 0x00022400ff9c7b82 */ /* 0x000e700000000a00 */
[----:B------:R-:W1:Y:S08]  /*4d70*/  LDC.64 R152, c[0x0][0x8b0] ;  /* 0x00022c00ff987b82 */ /* 0x000e700000000a00 */
[----:B------:R-:W1:Y:S08]  /*4d80*/  LDC.64 R146, c[0x0][0x8a8] ;  /* 0x00022a00ff927b82 */ /* 0x000e700000000a00 */
[----:B--23--:R-:W1:Y:S02]  /*4d90*/  LDC R174, c[0x0][0x374] ;  /* 0x0000dd00ffae7b82 */ /* 0x00ce640000000800 */
.L_x_112:
[C---:B------:R-:W-:Y:S02]  /*4da0*/  LEA R0, R188.reuse, UR43, 0x3 ;  /* 0x0000002bbc007c11 */ /* 0x040fe4000f8e18ff */
[----:B------:R-:W-:Y:S02]  /*4db0*/  SHF.L.U32 R3, R183, 0x1f, RZ ;  /* 0x0000001fb7037819 */ /* 0x000fe400000006ff */
[----:B------:R-:W-:Y:S02]  /*4dc0*/  LEA R16, R188, UR43, 0x4 ;  /* 0x0000002bbc107c11 */ /* 0x000fe4000f8e20ff */
[----:B--2---:R-:W2:Y:S02]  /*4dd0*/  SYNCS.PHASECHK.TRANS64.TRYWAIT P0, [R0+URZ+0x60], R3 ;  /* 0x00006003000075a7 */ /* 0x004ea400080011ff */
[----:B--23--:R-:W-:Y:S05]  /*4de0*/  @!P0 BRA `(.L_x_95) ;  /* 0x0000002800e88947 */ /* 0x00cfea0003800000 */
.L_x_147:
[----:B------:R-:W3:Y:S01]  /*4df0*/  LDC.64 R12, c[0x0][0xb10] ;  /* 0x0002c400ff0c7b82 */ /* 0x000ee20000000a00 */
[----:B------:R-:W4:Y:S01]  /*4e00*/  LDS.128 R16, [R16+0xf0] ;  /* 0x0000f00010107984 */ /* 0x000f220000000c00 */
[----:B-1----:R-:W-:Y:S01]  /*4e10*/  ISETP.NE.AND P1, PT, R73, 0x1, PT ;  /* 0x000000014900780c */ /* 0x002fe20003f25270 */
[----:B--2---:R-:W-:Y:S01]  /*4e20*/  VIADD R0, R0, 0x70 ;  /* 0x0000007000007836 */ /* 0x004fe20000000000 */
[----:B------:R-:W-:Y:S04]  /*4e30*/  ISETP.GE.AND P0, PT, R72, 0x1, PT ;  /* 0x000000014800780c */ /* 0x000fe80003f06270 */
[----:B------:R-:W1:Y:S01]  /*4e40*/  LDC.64 R10, c[0x0][0xb18] ;  /* 0x0002c600ff0a7b82 */ /* 0x000e620000000a00 */
[----:B------:R-:W-:Y:S01]  /*4e50*/  PRMT R0, RZ, 0x654, R0 ;  /* 0x00000654ff007816 */ /* 0x000fe20000000000 */
[----:B------:R-:W-:Y:S01]  /*4e60*/  @!PT LDS RZ, [RZ] ;  /* 0x00000000fffff984 */ /* 0x000fe20000000800 */
[----:B------:R-:W-:Y:S01]  /*4e70*/  @!PT LDS RZ, [RZ] ;  /* 0x00000000fffff984 */ /* 0x000fe20000000800 */
[----:B------:R-:W-:Y:S01]  /*4e80*/  @!PT LDS RZ, [RZ] ;  /* 0x00000000fffff984 */ /* 0x000fe20000000800 */
[----:B------:R-:W-:Y:S01]  /*4e90*/  @!PT LDS RZ, [RZ] ;  /* 0x00000000fffff984 */ /* 0x000fe20000000800 */
[----:B------:R2:W-:Y:S06]  /*4ea0*/  MEMBAR.ALL.CTA ;  /* 0x0000000000007992 */ /* 0x0005ec0000008000 */
[----:B--2---:R-:W2:Y:S01]  /*4eb0*/  FENCE.VIEW.ASYNC.S ;  /* 0x00000000000073c6 */ /* 0x004ea20000000000 */
[----:B------:R-:W1:Y:S08]  /*4ec0*/  @!P1 LDC R14, c[0x0][0xb20] ;  /* 0x0002c800ff0e9b82 */ /* 0x000e700000000800 */
[----:B------:R-:W1:Y:S01]  /*4ed0*/  @!P1 LDC R9, c[0x0][0xb0c] ;  /* 0x0002c300ff099b82 */ /* 0x000e620000000800 */
[----:B--2---:R2:W-:Y:S01]  /*4ee0*/  SYNCS.ARRIVE.TRANS64.RED.A1T0 RZ, [R0+URZ], RZ ;  /* 0x000000ff00ff79a7 */ /* 0x0045e200081004ff */
[----:B----4-:R-:W-:Y:S04]  /*4ef0*/  LOP3.LUT P4, RZ, R18, 0x1, RZ, 0xc0, !PT ;  /* 0x0000000112ff7812 */ /* 0x010fe8000788c0ff */
[----:B------:R-:W-:Y:S09]  /*4f00*/  P2R R186, PR, RZ, 0x10 ;  /* 0x00000010ffba7803 */ /* 0x000ff20000000000 */
[----:B------:R-:W-:Y:S02]  /*4f10*/  @P4 MOV R77, R16 ;  /* 0x00000010004d4202 */ /* 0x000fe40000000f00 */
[----:B------:R-:W-:Y:S01]  /*4f20*/  @P4 LOP3.LUT R75, R17, 0xffff, RZ, 0xc0, !PT ;  /* 0x0000ffff114b4812 */ /* 0x000fe200078ec0ff */
[----:B--23--:R-:W-:Y:S06]  /*4f30*/  @!P0 BRA `(.L_x_96) ;  /* 0x0000000000a48947 */ /* 0x00cfec0003800000 */
[----:B------:R-:W-:Y:S01]  /*4f40*/  IMAD.HI.U32 R21, R174, R71, RZ ;  /* 0x00000047ae157227 */ /* 0x000fe200078e00ff */
[----:B------:R-:W-:Y:S02]  /*4f50*/  ISETP.NE.AND P0, PT, R70, 0x1, PT ;  /* 0x000000014600780c */ /* 0x000fe40003f05270 */
[----:B------:R-:W-:Y:S01]  /*4f60*/  ISETP.NE.AND P2, PT, R72, 0x1, PT ;  /* 0x000000014800780c */ /* 0x000fe20003f45270 */
[----:B------:R-:W-:Y:S01]  /*4f70*/  IMAD.HI.U32 R20, R173, R158, RZ ;  /* 0x0000009ead147227 */ /* 0x000fe200078e00ff */
[----:B------:R-:W-:Y:S02]  /*4f80*/  SHF.R.U32.HI R21, RZ, R172, R21 ;  /* 0x000000acff157219 */ /* 0x000fe40000011615 */
[----:B------:R-:W-:Y:S01]  /*4f90*/  ISETP.NE.AND P3, PT, R74, 0x1, PT ;  /* 0x000000014a00780c */ /* 0x000fe20003f65270 */
[----:B------:R-:W-:Y:S01]  /*4fa0*/  IMAD.HI.U32 R24, R77, R158, RZ ;  /* 0x0000009e4d187227 */ /* 0x000fe200078e00ff */
[----:B------:R-:W-:Y:S02]  /*4fb0*/  SHF.R.U32.HI R20, RZ, R159, R20 ;  /* 0x0000009fff147219 */ /* 0x000fe40000011614 */
[----:B------:R-:W-:Y:S01]  /*4fc0*/  SEL R3, R174, R21, !P0 ;  /* 0x00000015ae037207 */ /* 0x000fe20004000000 */
[----:B------:R-:W-:Y:S01]  /*4fd0*/  IMAD.HI.U32 R21, R75, R71, RZ ;  /* 0x000000474b157227 */ /* 0x000fe200078e00ff */
[----:B------:R-:W-:Y:S02]  /*4fe0*/  SEL R7, R173, R20, !P3 ;  /* 0x00000014ad077207 */ /* 0x000fe40005800000 */
[----:B------:R-:W-:Y:S01]  /*4ff0*/  SHF.R.U32.HI R24, RZ, R159, R24 ;  /* 0x0000009fff187219 */ /* 0x000fe20000011618 */
[-C--:B------:R-:W-:Y:S04]  /*5000*/  IMAD.HI.U32 R20, R3, R68.reuse, RZ ;  /* 0x0000004403147227 */ /* 0x080fe800078e00ff */
[----:B------:R-:W-:Y:S01]  /*5010*/  IMAD.HI.U32 R22, R7, R68, RZ ;  /* 0x0000004407167227 */ /* 0x000fe200078e00ff */
[-C--:B------:R-:W-:Y:S02]  /*5020*/  @P2 SHF.R.U32.HI R3, RZ, R69.reuse, R20 ;  /* 0x00000045ff032219 */ /* 0x080fe40000011614 */
[----:B------:R-:W-:Y:S02]  /*5030*/  SHF.R.U32.HI R20, RZ, R172, R21 ;  /* 0x000000acff147219 */ /* 0x000fe40000011615 */
[----:B------:R-:W-:Y:S01]  /*5040*/  @P2 SHF.R.U32.HI R7, RZ, R69, R22 ;  /* 0x00000045ff072219 */ /* 0x000fe20000011616 */
[C---:B------:R-:W-:Y:S01]  /*5050*/  IMAD R2, R72.reuse, R3, RZ ;  /* 0x0000000348027224 */ /* 0x040fe200078e02ff */
[----:B------:R-:W-:Y:S02]  /*5060*/  SEL R5, R75, R20, !P0 ;  /* 0x000000144b057207 */ /* 0x000fe40004000000 */
[----:B------:R-:W-:Y:S01]  /*5070*/  SEL R3, R77, R24, !P3 ;  /* 0x000000184d037207 */ /* 0x000fe20005800000 */
[----:B------:R-:W-:Y:S01]  /*5080*/  IMAD R4, R72, R7, RZ ;  /* 0x0000000748047224 */ /* 0x000fe200078e02ff */
[C---:B------:R-:W-:Y:S01]  /*5090*/  ISETP.GE.AND P0, PT, R5.reuse, R2, PT ;  /* 0x000000020500720c */ /* 0x040fe20003f06270 */
[----:B------:R-:W-:Y:S03]  /*50a0*/  IMAD.HI.U32 R6, R5, R68, RZ ;  /* 0x0000004405067227 */ /* 0x000fe600078e00ff */
[----:B------:R-:W-:Y:S01]  /*50b0*/  ISETP.GE.OR P0, PT, R3, R4, P0 ;  /* 0x000000040300720c */ /* 0x000fe20000706670 */
[----:B------:R-:W-:Y:S01]  /*50c0*/  IMAD.MOV R4, RZ, RZ, -R3 ;  /* 0x000000ffff047224 */ /* 0x000fe200078e0a03 */
[-C--:B------:R-:W-:Y:S03]  /*50d0*/  SHF.R.U32.HI R6, RZ, R69.reuse, R6 ;  /* 0x00000045ff067219 */ /* 0x080fe60000011606 */
[----:B------:R-:W-:Y:S01]  /*50e0*/  IMAD R77, R74, R4, R77 ;  /* 0x000000044a4d7224 */ /* 0x000fe200078e024d */
[----:B------:R-:W-:Y:S05]  /*50f0*/  SEL R15, R5, R6, !P2 ;  /* 0x00000006050f7207 */ /* 0x000fea0005000000 */
[----:B------:R-:W-:Y:S02]  /*5100*/  IMAD.MOV R6, RZ, RZ, -R15 ;  /* 0x000000ffff067224 */ /* 0x000fe400078e0a0f */
[C---:B------:R-:W-:Y:S04]  /*5110*/  @!P0 IMAD.HI.U32 R2, R3.reuse, R68, RZ ;  /* 0x0000004403028227 */ /* 0x040fe800078e00ff */
[----:B------:R-:W-:Y:S01]  /*5120*/  IMAD R6, R72, R6, R5 ;  /* 0x0000000648067224 */ /* 0x000fe200078e0205 */
[----:B------:R-:W-:Y:S04]  /*5130*/  @!P0 SHF.R.U32.HI R2, RZ, R69, R2 ;  /* 0x00000045ff028219 */ /* 0x000fe80000011602 */
[----:B------:R-:W-:Y:S02]  /*5140*/  @!P0 SEL R0, R3, R2, !P2 ;  /* 0x0000000203008207 */ /* 0x000fe40005000000 */
[----:B------:R-:W-:Y:S02]  /*5150*/  IADD3 R2, PT, PT, -R5, RZ, RZ ;  /* 0x000000ff05027210 */ /* 0x000fe40007ffe1ff */
[----:B------:R-:W-:Y:S01]  /*5160*/  @!P0 IADD3 R8, PT, PT, R15, -R0, RZ ;  /* 0x800000000f088210 */ /* 0x000fe20007ffe0ff */
[----:B------:R-:W-:Y:S02]  /*5170*/  @!P0 IMAD R0, R7, R6, R0 ;  /* 0x0000000607008224 */ /* 0x000fe400078e0200 */
[----:B------:R-:W-:Y:S02]  /*5180*/  IMAD R75, R70, R2, R75 ;  /* 0x00000002464b7224 */ /* 0x000fe400078e024b */
[----:B------:R-:W-:Y:S02]  /*5190*/  @!P0 IMAD R5, R8, R72, R3 ;  /* 0x0000004808058224 */ /* 0x000fe400078e0203 */
[----:B------:R-:W-:Y:S04]  /*51a0*/  @!P0 IMAD.MOV.U32 R3, RZ, RZ, R0 ;  /* 0x000000ffff038224 */ /* 0x000fe800078e0000 */
[----:B------:R-:W-:Y:S02]  /*51b0*/  IMAD R77, R3, R74, R77 ;  /* 0x0000004a034d7224 */ /* 0x000fe400078e024d */
[----:B------:R-:W-:Y:S07]  /*51c0*/  IMAD R75, R5, R70, R75 ;  /* 0x00000046054b7224 */ /* 0x000fee00078e024b */
.L_x_96:
[----:B------:R-:W-:Y:S01]  /*51d0*/  @!P1 IMAD.HI.U32 R0, R77, R12, RZ ;  /* 0x0000000c4d009227 */ /* 0x000fe200078e00ff */
[----:B-1----:R-:W-:Y:S01]  /*51e0*/  @!P1 ISETP.NE.AND P0, PT, R10, 0x1, PT ;  /* 0x000000010a00980c */ /* 0x002fe20003f05270 */
[----:B------:R-:W-:Y:S01]  /*51f0*/  ULOP3.LUT UP0, URZ, UR42, 0x1b0, URZ, 0xc0, !UPT ;  /* 0x000001b02aff7892 */ /* 0x000fe2000f80c0ff */
[----:B------:R-:W-:Y:S01]  /*5200*/  @!P1 ISETP.NE.AND P2, PT, R9, 0x1, PT ;  /* 0x000000010900980c */ /* 0x000fe20003f45270 */
[----:B------:R-:W-:Y:S01]  /*5210*/  @!P1 IMAD.HI.U32 R3, R75, R11, RZ ;  /* 0x0000000b4b039227 */ /* 0x000fe200078e00ff */
[----:B------:R-:W-:Y:S02]  /*5220*/  @!P1 SHF.R.U32.HI R0, RZ, R13, R0 ;  /* 0x0000000dff009219 */ /* 0x000fe40000011600 */
[----:B------:R-:W-:Y:S01]  /*5230*/  @P4 SHF.R.U32.HI R181, RZ, 0x10, R17 ;  /* 0x00000010ffb54819 */ /* 0x000fe20000011611 */
[----:B------:R-:W-:Y:S01]  /*5240*/  VIADD R188, R188, 0x1 ;  /* 0x00000001bcbc7836 */ /* 0x000fe20000000000 */
[----:B------:R-:W-:Y:S02]  /*5250*/  @!P1 SHF.R.U32.HI R2, RZ, R14, R3 ;  /* 0x0000000eff029219 */ /* 0x000fe40000011603 */
[----:B------:R-:W-:Y:S02]  /*5260*/  @!P1 SEL R3, R77, R0, !P2 ;  /* 0x000000004d039207 */ /* 0x000fe40005000000 */
[----:B------:R-:W-:Y:S05]  /*5270*/  @!P1 SEL R2, R75, R2, !P0 ;  /* 0x000000024b029207 */ /* 0x000fea0004000000 */
[----:B------:R-:W-:Y:S02]  /*5280*/  @!P1 IMAD.IADD R0, R2, 0x1, -R3 ;  /* 0x0000000102009824 */ /* 0x000fe400078e0a03 */
[----:B------:R-:W-:Y:S02]  /*5290*/  @!P1 IMAD.IADD R2, R3, 0x1, -R2 ;  /* 0x0000000103029824 */ /* 0x000fe400078e0a02 */
[----:B------:R-:W-:Y:S02]  /*52a0*/  @!P1 IMAD R77, R0, R9, R77 ;  /* 0x00000009004d9224 */ /* 0x000fe400078e024d */
[----:B------:R-:W-:Y:S01]  /*52b0*/  @!P1 IMAD R75, R2, R10, R75 ;  /* 0x0000000a024b9224 */ /* 0x000fe200078e024b */
[----:B------:R-:W-:Y:S06]  /*52c0*/  BRA.U !UP0, `(.L_x_97) ;  /* 0x0000000108407547 */ /* 0x000fec000b800000 */
[----:B------:R-:W1:Y:S01]  /*52d0*/  LDCU.64 UR8, c[0x4][0x80] ;  /* 0x01001000ff0877ac */ /* 0x000e620008000a00 */
[----:B------:R-:W-:Y:S01]  /*52e0*/  MOV R3, 0x0 ;  /* 0x0000000000037802 */ /* 0x000fe20000000f00 */
[----:B------:R-:W-:Y:S02]  /*52f0*/  HFMA2 R12, -RZ, RZ, 0, 5.9604644775390625e-08 ;  /* 0x00000001ff0c7431 */ /* 0x000fe400000001ff */
[----:B------:R-:W-:Y:S02]  /*5300*/  IMAD.MOV.U32 R8, RZ, RZ, 0x70 ;  /* 0x00000070ff087424 */ /* 0x000fe400078e00ff */
[----:B------:R-:W-:Y:S01]  /*5310*/  IMAD.MOV.U32 R13, RZ, RZ, RZ ;  /* 0x000000ffff0d7224 */ /* 0x000fe200078e00ff */
[----:B------:R-:W2:Y:S01]  /*5320*/  LDCU.64 UR6, c[0x4][0x88] ;  /* 0x01001100ff0677ac */ /* 0x000ea20008000a00 */
[----:B------:R-:W3:Y:S01]  /*5330*/  LDC.64 R2, c[0x4][R3] ;  /* 0x0100000003027b82 */ /* 0x000ee20000000a00 */
[----:B------:R-:W4:Y:S01]  /*5340*/  LDCU.64 UR4, c[0x4][0x8] ;  /* 0x01000100ff0477ac */ /* 0x000f220008000a00 */
[----:B-1----:R-:W-:Y:S01]  /*5350*/  MOV R5, UR9 ;  /* 0x0000000900057c02 */ /* 0x002fe20008000f00 */
[----:B------:R-:W-:Y:S01]  /*5360*/  IMAD.U32 R4, RZ, RZ, UR8 ;  /* 0x00000008ff047e24 */ /* 0x000fe2000f8e00ff */
[----:B--2---:R-:W-:Y:S01]  /*5370*/  MOV R7, UR7 ;  /* 0x0000000700077c02 */ /* 0x004fe20008000f00 */
[----:B------:R-:W-:Y:S01]  /*5380*/  IMAD.U32 R6, RZ, RZ, UR6 ;  /* 0x00000006ff067e24 */ /* 0x000fe2000f8e00ff */
[----:B----4-:R-:W-:Y:S01]  /*5390*/  MOV R11, UR5 ;  /* 0x00000005000b7c02 */ /* 0x010fe20008000f00 */
[----:B------:R-:W-:Y:S02]  /*53a0*/  IMAD.U32 R10, RZ, RZ, UR4 ;  /* 0x00000004ff0a7e24 */ /* 0x000fe4000f8e00ff */
[----:B------:R-:W-:Y:S07]  /*53b0*/  LEPC R20, `(.L_x_97) ;  /* 0x000000001014794e */ /* 0x000fee0000000000 */
[----:B---3-5:R-:W-:Y:S05]  /*53c0*/  CALL.ABS.NOINC R2 ;  /* 0x0000000002007343 */ /* 0x028fea0003c00000 */
.L_x_97:
[----:B------:R-:W-:Y:S01]  /*53d0*/  LOP3.LUT P0, RZ, R185, 0x1b0, RZ, 0xc0, !PT ;  /* 0x000001b0b9ff7812 */ /* 0x000fe2000780c0ff */
[----:B------:R-:W-:Y:S11]  /*53e0*/  BSSY.RECONVERGENT B6, `(.L_x_98) ;  /* 0x0000013000067945 */ /* 0x000ff60003800200 */
[----:B------:R-:W-:Y:S01]  /*53f0*/  @!UPT UIADD3 URZ, UPT, UPT, URZ, URZ, URZ ;  /* 0x000000fffffff290 */ /* 0x000fe2000fffe0ff */
[----:B------:R-:W-:Y:S05]  /*5400*/  @!P0 BRA `(.L_x_99) ;  /* 0x0000000000408947 */ /* 0x000fea0003800000 */
        /* <DEDUP_REMOVED lines=16> */
.L_x_99:
[----:B------:R-:W-:Y:S05]  /*5510*/  BSYNC.RECONVERGENT B6 ;  /* 0x0000000000067941 */ /* 0x000fea0003800200 */
.L_x_98:
[----:B------:R-:W-:Y:S01]  /*5520*/  ISETP.NE.U32.AND P3, PT, R156, RZ, PT ;  /* 0x000000ff9c00720c */ /* 0x000fe20003f65070 */
[----:B------:R-:W-:Y:S01]  /*5530*/  UISETP.NE.AND UP1, UPT, UR44, URZ, UPT ;  /* 0x000000ff2c00728c */ /* 0x000fe2000bf25270 */
[----:B------:R-:W-:Y:S02]  /*5540*/  ISETP.NE.U32.AND P4, PT, R152, RZ, PT ;  /* 0x000000ff9800720c */ /* 0x000fe40003f85070 */
[----:B------:R-:W-:Y:S02]  /*5550*/  ISETP.NE.AND.EX P3, PT, R157, RZ, PT, P3 ;  /* 0x000000ff9d00720c */ /* 0x000fe40003f65330 */
[----:B------:R-:W-:Y:S02]  /*5560*/  PLOP3.LUT P1, PT, PT, PT, PT, 0x8, 0x80 ;  /* 0x000000000080781c */ /* 0x000fe40003f2e170 */
[----:B------:R-:W-:Y:S02]  /*5570*/  PLOP3.LUT P0, PT, PT, PT, UP1, 0x80, 0x8 ;  /* 0x000000000008781c */ /* 0x000fe40003f0f018 */
[----:B------:R-:W-:Y:S02]  /*5580*/  ISETP.NE.AND.EX P4, PT, R153, RZ, PT, P4 ;  /* 0x000000ff9900720c */ /* 0x000fe40003f85340 */
[----:B------:R-:W1:Y:S09]  /*5590*/  @UP1 LDCU.64 UR4, c[0x0][0x888] ;  /* 0x00011100ff0417ac */ /* 0x000e720008000a00 */
[----:B------:R-:W-:Y:S01]  /*55a0*/  @P0 PLOP3.LUT P1, PT, P3, PT, PT, 0x80, 0x8 ;  /* 0x000000000008081c */ /* 0x000fe20001f2f070 */
[----:B-1----:R-:W-:Y:S04]  /*55b0*/  @UP1 UISETP.NE.U32.AND UP0, UPT, UR4, URZ, UPT ;  /* 0x000000ff0400128c */ /* 0x002fe8000bf05070 */
[----:B------:R-:W-:Y:S04]  /*55c0*/  @UP1 UISETP.NE.AND.EX UP0, UPT, UR5, URZ, UPT, UP0 ;  /* 0x000000ff0500128c */ /* 0x000fe8000bf05300 */
[----:B------:R-:W-:Y:S01]  /*55d0*/  @UP1 USEL UR4, URZ, 0xffffffff, UP0 ;  /* 0xffffffffff041887 */ /* 0x000fe20008000000 */
[----:B------:R-:W-:Y:S11]  /*55e0*/  @!P3 BRA `(.L_x_100) ;  /* 0x00000000002cb947 */ /* 0x000ff60003800000 */
[----:B------:R-:W-:Y:S01]  /*55f0*/  ISETP.NE.U32.AND P2, PT, R154, RZ, PT ;  /* 0x000000ff9a00720c */ /* 0x000fe20003f45070 */
[----:B------:R-:W-:Y:S03]  /*5600*/  IMAD.MOV.U32 R167, RZ, RZ, 0x1 ;  /* 0x00000001ffa77424 */ /* 0x000fe600078e00ff */
[----:B------:R-:W-:Y:S11]  /*5610*/  ISETP.NE.AND.EX P2, PT, R155, RZ, PT, P2 ;  /* 0x000000ff9b00720c */ /* 0x000ff60003f45320 */
[----:B------:R-:W-:Y:S02]  /*5620*/  @!UPT UIADD3 URZ, UPT, UPT, URZ, URZ, URZ ;  /* 0x000000fffffff290 */ /* 0x000fe4000fffe0ff */
[----:B------:R-:W1:Y:S01]  /*5630*/  @P2 LDC.64 R2, c[0x0][0x888] ;  /* 0x00022200ff022b82 */ /* 0x000e620000000a00 */
[----:B------:R-:W-:Y:S04]  /*5640*/  @P2 IMAD R0, R156, UR36, RZ ;  /* 0x000000249c002c24 */ /* 0x000fe8000f8e02ff */
[----:B-1----:R-:W-:Y:S04]  /*5650*/  @P2 IMAD.WIDE R2, R0, 0x4, R2 ;  /* 0x0000000400022825 */ /* 0x002fe800078e0202 */
[----:B------:R-:W-:Y:S01]  /*5660*/  HFMA2 R0, -RZ, RZ, 0, 5.9604644775390625e-08 ;  /* 0x00000001ff007431 */ /* 0x000fe200000001ff */
[----:B-----5:R1:W5:Y:S04]  /*5670*/  @P2 LDG.E R80, desc[UR40][R2.64] ;  /* 0x0000002802502981 */ /* 0x020368000c1e1900 */
[----:B------:R-:W-:Y:S01]  /*5680*/  @!P2 PRMT R167, R0, 0x7610, R167 ;  /* 0x0000761000a7a816 */ /* 0x000fe200000000a7 */
[----:B-1----:R-:W2:Y:S06]  /*5690*/  @!P2 LDC R80, c[0x0][0x880] ;  /* 0x00022000ff50ab82 */ /* 0x002eac0000000800 */
.L_x_100:
[----:B------:R-:W-:Y:S05]  /*56a0*/  @!P4 BRA `(.L_x_101) ;  /* 0x000000000020c947 */ /* 0x000fea0003800000 */
[----:B------:R-:W-:Y:S04]  /*56b0*/  ISETP.NE.U32.AND P2, PT, R146, RZ, PT ;  /* 0x000000ff9200720c */ /* 0x000fe80003f45070 */
[----:B------:R-:W-:Y:S11]  /*56c0*/  ISETP.NE.AND.EX P2, PT, R147, RZ, PT, P2 ;  /* 0x000000ff9300720c */ /* 0x000ff60003f45320 */
[----:B------:R-:W-:Y:S02]  /*56d0*/  @!UPT UIADD3 URZ, UPT, UPT, URZ, URZ, URZ ;  /* 0x000000fffffff290 */ /* 0x000fe4000fffe0ff */
[----:B------:R-:W1:Y:S01]  /*56e0*/  @P2 LDC.64 R2, c[0x0][0x8a8] ;  /* 0x00022a00ff022b82 */ /* 0x000e620000000a00 */
[----:B------:R-:W-:Y:S04]  /*56f0*/  @P2 IMAD R0, R152, UR36, RZ ;  /* 0x0000002498002c24 */ /* 0x000fe8000f8e02ff */
[----:B-1----:R-:W-:Y:S05]  /*5700*/  @P2 IMAD.WIDE R2, R0, 0x4, R2 ;  /* 0x0000000400022825 */ /* 0x002fea00078e0202 */
[----:B-----5:R1:W5:Y:S02]  /*5710*/  @P2 LDG.E R78, desc[UR40][R2.64] ;  /* 0x00000028024e2981 */ /* 0x020364000c1e1900 */
[----:B-1----:R-:W3:Y:S02]  /*5720*/  @!P2 LDC R78, c[0x0][0x8a0] ;  /* 0x00022800ff4eab82 */ /* 0x002ee40000000800 */
.L_x_101:
[----:B--2--5:R-:W-:Y:S01]  /*5730*/  @P0 ISETP.NE.AND P4, PT, R80, RZ, PT ;  /* 0x000000ff5000020c */ /* 0x024fe20003f85270 */
[----:B------:R-:W-:Y:S01]  /*5740*/  IMAD.U32 R0, RZ, RZ, UR4 ;  /* 0x00000004ff007e24 */ /* 0x000fe2000f8e00ff */
[----:B------:R-:W-:Y:S01]  /*5750*/  @P0 LOP3.LUT P2, RZ, R167, 0xff, RZ, 0xc0, !PT ;  /* 0x000000ffa7ff0812 */ /* 0x000fe2000784c0ff */
[----:B------:R-:W-:Y:S01]  /*5760*/  BSSY B1, `(.L_x_102) ;  /* 0x000003d000017945 */ /* 0x000fe20003800000 */
[----:B------:R-:W-:Y:S01]  /*5770*/  @P0 SEL R3, RZ, 0xffffffff, P4 ;  /* 0xffffffffff030807 */ /* 0x000fe20002000000 */
[C---:B------:R-:W-:Y:S01]  /*5780*/  IMAD R64, R76.reuse, 0x40, R79 ;  /* 0x000000404c407824 */ /* 0x040fe200078e024f */
[----:B------:R-:W-:Y:S02]  /*5790*/  LEA R187, R76, UR43, 0x3 ;  /* 0x0000002b4cbb7c11 */ /* 0x000fe4000f8e18ff */
[----:B------:R-:W-:Y:S02]  /*57a0*/  CS2R R98, SRZ ;  /* 0x0000000000627805 */ /* 0x000fe4000001ff00 */
[----:B------:R-:W-:Y:S02]  /*57b0*/  @P1 SEL R3, R0, R3, !P2 ;  /* 0x0000000300031207 */ /* 0x000fe40005000000 */
[----:B------:R-:W-:Y:S02]  /*57c0*/  CS2R R96, SRZ ;  /* 0x0000000000607805 */ /* 0x000fe4000001ff00 */
[----:B------:R-:W-:Y:S02]  /*57d0*/  SHF.L.U32 R2, R184, 0x1f, RZ ;  /* 0x0000001fb8027819 */ /* 0x000fe400000006ff */
[----:B------:R-:W-:Y:S02]  /*57e0*/  CS2R R94, SRZ ;  /* 0x00000000005e7805 */ /* 0x000fe4000001ff00 */
[----:B------:R-:W-:Y:S02]  /*57f0*/  @P0 LOP3.LUT R3, R3, 0x1, RZ, 0xc0, !PT ;  /* 0x0000000103030812 */ /* 0x000fe400078ec0ff */
[----:B------:R-:W-:Y:S02]  /*5800*/  CS2R R92, SRZ ;  /* 0x00000000005c7805 */ /* 0x000fe4000001ff00 */
[----:B------:R-:W-:Y:S02]  /*5810*/  PLOP3.LUT P5, PT, PT, PT, PT, 0x8, 0x80 ;  /* 0x000000000080781c */ /* 0x000fe40003fae170 */
[----:B------:R-:W-:Y:S02]  /*5820*/  CS2R R90, SRZ ;  /* 0x00000000005a7805 */ /* 0x000fe4000001ff00 */
[----:B------:R-:W-:Y:S02]  /*5830*/  ISETP.NE.U32.OR P1, PT, R3, 0x1, !P0 ;  /* 0x000000010300780c */ /* 0x000fe40004725470 */
[----:B------:R-:W-:Y:S02]  /*5840*/  CS2R R88, SRZ ;  /* 0x0000000000587805 */ /* 0x000fe4000001ff00 */
[----:B------:R-:W-:Y:S02]  /*5850*/  CS2R R86, SRZ ;  /* 0x0000000000567805 */ /* 0x000fe4000001ff00 */
[----:B------:R-:W-:Y:S07]  /*5860*/  CS2R R84, SRZ ;  /* 0x0000000000547805 */ /* 0x000fee000001ff00 */
[----:B------:R-:W-:Y:S04]  /*5870*/  @P1 SHF.L.U32 R4, R182, 0x1f, RZ ;  /* 0x0000001fb6041819 */ /* 0x000fe800000006ff */
[----:B------:R-:W1:Y:S01]  /*5880*/  @P1 SYNCS.PHASECHK.TRANS64.TRYWAIT P0, [UR43+0x40], R4 ;  /* 0x00004004ff0015a7 */ /* 0x000e62000800112b */
[----:B------:R2:W4:Y:S01]  /*5890*/  SYNCS.PHASECHK.TRANS64.TRYWAIT P4, [R187+URZ+0x80], R2 ;  /* 0x00008002bb0075a7 */ /* 0x00052200080811ff */
[----:B-1----:R-:W-:Y:S01]  /*58a0*/  @P1 PLOP3.LUT P5, PT, P0, PT, PT, 0x8, 0x80 ;  /* 0x000000000080181c */ /* 0x002fe200007ae170 */
[----:B------:R-:W-:Y:S01]  /*58b0*/  @!UPT UIADD3 URZ, UPT, UPT, URZ, URZ, URZ ;  /* 0x000000fffffff290 */ /* 0x000fe2000fffe0ff */
[----:B--2-4-:R-:W-:Y:S11]  /*58c0*/  @!P1 BRA `(.L_x_103) ;  /* 0x0000000000989947 */ /* 0x014ff60003800000 */
[----:B------:R-:W-:Y:S01]  /*58d0*/  ISETP.NE.U32.AND P0, PT, RZ, UR38, PT ;  /* 0x00000026ff007c0c */ /* 0x000fe2000bf05070 */
[----:B------:R-:W-:Y:S01]  /*58e0*/  BSSY B0, `(.L_x_104) ;  /* 0x0000016000007945 */ /* 0x000fe20003800000 */
[----:B------:R-:W-:Y:S02]  /*58f0*/  ISETP.NE.AND P2, PT, R80, RZ, PT ;  /* 0x000000ff5000720c */ /* 0x000fe40003f45270 */
[----:B------:R-:W-:Y:S02]  /*5900*/  CS2R R86, SRZ ;  /* 0x0000000000567805 */ /* 0x000fe4000001ff00 */
[----:B------:R-:W-:Y:S02]  /*5910*/  ISETP.NE.AND.EX P0, PT, RZ, UR39, PT, P0 ;  /* 0x00000027ff007c0c */ /* 0x000fe4000bf05300 */
[----:B------:R-:W-:Y:S02]  /*5920*/  CS2R R84, SRZ ;  /* 0x0000000000547805 */ /* 0x000fe4000001ff00 */
[----:B------:R-:W-:Y:S02]  /*5930*/  LOP3.LUT P1, RZ, R167, 0xff, RZ, 0xc0, !PT ;  /* 0x000000ffa7ff7812 */ /* 0x000fe4000782c0ff */
[----:B------:R-:W-:Y:S02]  /*5940*/  CS2R R90, SRZ ;  /* 0x00000000005a7805 */ /* 0x000fe4000001ff00 */
[----:B------:R-:W-:Y:S02]  /*5950*/  SEL R0, RZ, 0xffffffff, P2 ;  /* 0xffffffffff007807 */ /* 0x000fe40001000000 */
[----:B------:R-:W-:Y:S02]  /*5960*/  CS2R R88, SRZ ;  /* 0x0000000000587805 */ /* 0x000fe4000001ff00 */
[----:B------:R-:W-:Y:S02]  /*5970*/  SEL R3, RZ, 0xffffffff, P0 ;  /* 0xffffffffff037807 */ /* 0x000fe40000000000 */
[----:B------:R-:W-:Y:S02]  /*5980*/  CS2R R94, SRZ ;  /* 0x00000000005e7805 */ /* 0x000fe4000001ff00 */
[----:B------:R-:W-:Y:S02]  /*5990*/  CS2R R92, SRZ ;  /* 0x00000000005c7805 */ /* 0x000fe4000001ff00 */
[----:B------:R-:W-:Y:S02]  /*59a0*/  CS2R R98, SRZ ;  /* 0x0000000000627805 */ /* 0x000fe4000001ff00 */
[----:B------:R-:W-:Y:S02]  /*59b0*/  @P3 SEL R0, R3, R0, !P1 ;  /* 0x0000000003003207 */ /* 0x000fe40004800000 */
[----:B------:R-:W-:Y:S02]  /*59c0*/  CS2R R96, SRZ ;  /* 0x0000000000607805 */ /* 0x000fe4000001ff00 */
[----:B------:R-:W-:Y:S04]  /*59d0*/  LOP3.LUT R0, R0, 0x1, RZ, 0xc0, !PT ;  /* 0x0000000100007812 */ /* 0x000fe800078ec0ff */
[----:B------:R-:W-:Y:S01]  /*59e0*/  ISETP.NE.U32.AND P0, PT, R0, 0x1, PT ;  /* 0x000000010000780c */ /* 0x000fe20003f05070 */
[----:B------:R-:W-:Y:S01]  /*59f0*/  @!UPT UIADD3 URZ, UPT, UPT, URZ, URZ, URZ ;  /* 0x000000fffffff290 */ /* 0x000fe2000fffe0ff */
[----:B------:R-:W-:Y:S11]  /*5a00*/  @!P5 BRA `(.L_x_105) ;  /* 0x00000000000cd947 */ /* 0x000ff60003800000 */
[----:B------:R-:W-:Y:S04]  /*5a10*/  SHF.L.U32 R3, R182, 0x1f, RZ ;  /* 0x0000001fb6037819 */ /* 0x000fe800000006ff */
[----:B------:R-:W1:Y:S02]  /*5a20*/  SYNCS.PHASECHK.TRANS64.TRYWAIT P1, [UR43+0x40], R3 ;  /* 0x00004003ff0075a7 */ /* 0x000e64000802112b */
[----:B-1----:R-:W-:Y:S05]  /*5a30*/  @!P1 BRA `(.L_x_106) ;  /* 0x0000001c00e89947 */ /* 0x002fea0003800000 */
.L_x_105:
[----:B------:R-:W-:Y:S05]  /*5a40*/  BSYNC B0 ;  /* 0x0000000000007941 */ /* 0x000fea0003800000 */
.L_x_104:
[----:B------:R2:W4:Y:S01]  /*5a50*/  @P0 LDS.128 R84, [R179+UR43+0x200] ;  /* 0x0002002bb3540984 */ /* 0x0005220008000c00 */
[----:B------:R-:W-:Y:S01]  /*5a60*/  UIADD3 UR4, UPT, UPT, UR43, 0x48, URZ ;  /* 0x000000482b047890 */ /* 0x000fe2000fffe0ff */
[----:B------:R-:W-:Y:S02]  /*5a70*/  LOP3.LUT R182, R182, 0x1, RZ, 0x3c, !PT ;  /* 0x00000001b6b67812 */ /* 0x000fe400078e3cff */
[----:B------:R2:W1:Y:S01]  /*5a80*/  @P0 LDS.128 R88, [R178+0x200] ;  /* 0x00020000b2580984 */ /* 0x0004620000000c00 */
[----:B------:R-:W-:Y:S03]  /*5a90*/  UPRMT UR4, UR37, 0x654, UR4 ;  /* 0x0000065425047896 */ /* 0x000fe60008000004 */
[----:B------:R2:W1:Y:S04]  /*5aa0*/  @P0 LDS.128 R92, [R177+0x200] ;  /* 0x00020000b15c0984 */ /* 0x0004680000000c00 */
[----:B------:R2:W1:Y:S01]  /*5ab0*/  @P0 LDS.128 R96, [R176+0x200] ;  /* 0x00020000b0600984 */ /* 0x0004620000000c00 */
[----:B------:R-:W-:Y:S01]  /*5ac0*/  @!PT LDS RZ, [RZ] ;  /* 0x00000000fffff984 */ /* 0x000fe20000000800 */
[----:B------:R-:W-:Y:S01]  /*5ad0*/  @!PT LDS RZ, [RZ] ;  /* 0x00000000fffff984 */ /* 0x000fe20000000800 */
[----:B------:R-:W-:Y:S01]  /*5ae0*/  @!PT LDS RZ, [RZ] ;  /* 0x00000000fffff984 */ /* 0x000fe20000000800 */
[----:B------:R-:W-:Y:S01]  /*5af0*/  @!PT LDS RZ, [RZ] ;  /* 0x00000000fffff984 */ /* 0x000fe20000000800 */
[----:B------:R5:W-:Y:S06]  /*5b00*/  MEMBAR.ALL.CTA ;  /* 0x0000000000007992 */ /* 0x000bec0000008000 */
[----:B-----5:R-:W5:Y:S02]  /*5b10*/  FENCE.VIEW.ASYNC.S ;  /* 0x00000000000073c6 */ /* 0x020f640000000000 */
[----:B-----5:R-:W-:Y:S01]  /*5b20*/  SYNCS.ARRIVE.TRANS64.RED.A1T0 RZ, [UR4], RZ ;  /* 0x000000ffffff79a7 */ /* 0x020fe20008100404 */
.L_x_103:
[----:B------:R-:W-:Y:S05]  /*5b30*/  BSYNC B1 ;  /* 0x0000000000017941 */ /* 0x000fea0003800000 */
.L_x_102:
[----:B-1----:R-:W-:Y:S04]  /*5b40*/  SHF.R.U32.HI R3, RZ, 0x15, R64 ;  /* 0x00000015ff037819 */ /* 0x002fe80000011640 */
[----:B------:R-:W-:Y:S01]  /*5b50*/  LOP3.LUT P0, RZ, R3, 0x3, R180, 0x48, !PT ;  /* 0x0000000303ff7812 */ /* 0x000fe200078048b4 */
[----:B------:R-:W-:Y:S01]  /*5b60*/  @!UPT UIADD3 URZ, UPT, UPT, URZ, URZ, URZ ;  /* 0x000000fffffff290 */ /* 0x000fe2000fffe0ff */
[----:B------:R-:W-:Y:S11]  /*5b70*/  @P4 BRA `(.L_x_107) ;  /* 0x0000000000084947 */ /* 0x000ff60003800000 */
[----:B------:R-:W1:Y:S02]  /*5b80*/  SYNCS.PHASECHK.TRANS64.TRYWAIT P1, [R187+URZ+0x80], R2 ;  /* 0x00008002bb0075a7 */ /* 0x000e6400080211ff */
[----:B-1----:R-:W-:Y:S05]  /*5b90*/  @!P1 BRA `(.L_x_108) ;  /* 0x0000001c00a89947 */ /* 0x002fea0003800000 */
.L_x_107:
[----:B------:R-:W-:Y:S05]  /*5ba0*/  @!P0 BRA `(.L_x_109) ;  /* 0x0000000000408947 */ /* 0x000fea0003800000 */
[----:B------:R-:W1:Y:S01]  /*5bb0*/  LDCU.64 UR8, c[0x4][0x70] ;  /* 0x01000e00ff0877ac */ /* 0x000e620008000a00 */
[----:B------:R-:W-:Y:S01]  /*5bc0*/  MOV R3, 0x0 ;  /* 0x0000000000037802 */ /* 0x000fe20000000f00 */
[----:B------:R-:W-:Y:S02]  /*5bd0*/  HFMA2 R12, -RZ, RZ, 0, 5.9604644775390625e-08 ;  /* 0x00000001ff0c7431 */ /* 0x000fe400000001ff */
[----:B------:R-:W-:Y:S02]  /*5be0*/  IMAD.MOV.U32 R8, RZ, RZ, 0x192 ;  /* 0x00000192ff087424 */ /* 0x000fe400078e00ff */
[----:B------:R-:W-:Y:S01]  /*5bf0*/  IMAD.MOV.U32 R13, RZ, RZ, RZ ;  /* 0x000000ffff0d7224 */ /* 0x000fe200078e00ff */
[----:B------:R-:W5:Y:S01]  /*5c00*/  LDCU.64 UR6, c[0x4][0x78] ;  /* 0x01000f00ff0677ac */ /* 0x000f620008000a00 */
[----:B------:R-:W2:Y:S01]  /*5c10*/  LDC.64 R2, c[0x4][R3] ;  /* 0x0100000003027b82 */ /* 0x000ea20000000a00 */
[----:B------:R-:W3:Y:S01]  /*5c20*/  LDCU.64 UR4, c[0x4][0x10] ;  /* 0x01000200ff0477ac */ /* 0x000ee20008000a00 */
[----:B-1----:R-:W-:Y:S01]  /*5c30*/  MOV R5, UR9 ;  /* 0x0000000900057c02 */ /* 0x002fe20008000f00 */
[----:B------:R-:W-:Y:S01]  /*5c40*/  IMAD.U32 R4, RZ, RZ, UR8 ;  /* 0x00000008ff047e24 */ /* 0x000fe2000f8e00ff */
[----:B-----5:R-:W-:Y:S01]  /*5c50*/  MOV R7, UR7 ;  /* 0x0000000700077c02 */ /* 0x020fe20008000f00 */
[----:B------:R-:W-:Y:S01]  /*5c60*/  IMAD.U32 R6, RZ, RZ, UR6 ;  /* 0x00000006ff067e24 */ /* 0x000fe2000f8e00ff */
[----:B---3--:R-:W-:Y:S01]  /*5c70*/  MOV R11, UR5 ;  /* 0x00000005000b7c02 */ /* 0x008fe20008000f00 */
[----:B------:R-:W-:Y:S02]  /*5c80*/  IMAD.U32 R10, RZ, RZ, UR4 ;  /* 0x00000004ff0a7e24 */ /* 0x000fe4000f8e00ff */
[----:B------:R-:W-:Y:S07]  /*5c90*/  LEPC R20, `(.L_x_109) ;  /* 0x000000001014794e */ /* 0x000fee0000000000 */
[----:B--2-4-:R-:W-:Y:S05]  /*5ca0*/  CALL.ABS.NOINC R2 ;  /* 0x0000000002007343 */ /* 0x014fea0003c00000 */
.L_x_109:
[----:B------:R-:W-:Y:S01]  /*5cb0*/  LOP3.LUT P0, RZ, R175, 0x60, RZ, 0xc0, !PT ;  /* 0x00000060afff7812 */ /* 0x000fe2000780c0ff */
[----:B------:R-:W-:Y:S05]  /*5cc0*/  WARPSYNC.ALL ;  /* 0x0000000000007948 */ /* 0x000fea0003800000 */
[----:B------:R-:W-:Y:S01]  /*5cd0*/  R2UR UR4, R64 ;  /* 0x00000000400472ca */ /* 0x000fe200000e0000 */
[----:B----4-:R-:W-:Y:S01]  /*5ce0*/  IMAD.U32 R140, R86, 0x10000, RZ ;  /* 0x00010000568c7824 */ /* 0x010fe200078e00ff */
[C---:B------:R-:W-:Y:S01]  /*5cf0*/  SHF.L.U32 R83, R84.reuse, 0x10, RZ ;  /* 0x0000001054537819 */ /* 0x040fe200000006ff */
[----:B------:R-:W-:Y:S01]  /*5d00*/  IMAD.U32 R125, R91, 0x10000, RZ ;  /* 0x000100005b7d7824 */ /* 0x000fe200078e00ff */
[----:B------:R-:W-:Y:S01]  /*5d10*/  PRMT R81, R84, 0x8880, RZ ;  /* 0x0000888054517816 */ /* 0x000fe200000000ff */
[----:B------:R-:W-:Y:S01]  /*5d20*/  IMAD.U32 R114, R96, 0x10000, RZ ;  /* 0x0001000060727824 */ /* 0x000fe200078e00ff */
[----:B------:R-:W-:Y:S01]  /*5d30*/  SHF.L.U32 R82, R84, 0x8, RZ ;  /* 0x0000000854527819 */ /* 0x000fe200000006ff */
[----:B------:R-:W-:Y:S01]  /*5d40*/  IMAD.SHL.U32 R133, R88, 0x100, RZ ;  /* 0x0000010058857824 */ /* 0x000fe200078e00ff */
[----:B------:R-:W-:Y:S01]  /*5d50*/  SHF.R.S32.HI R83, RZ, 0x18, R83 ;  /* 0x00000018ff537819 */ /* 0x000fe20000011453 */
[----:B------:R-:W-:Y:S01]  /*5d60*/  IMAD.SHL.U32 R118, R93, 0x100, RZ ;  /* 0x000001005d767824 */ /* 0x000fe200078e00ff */
[----:B------:R-:W-:Y:S01]  /*5d70*/  PRMT R144, R85, 0x8880, RZ ;  /* 0x0000888055907816 */ /* 0x000fe200000000ff */
[----:B------:R-:W-:Y:S01]  /*5d80*/  IMAD.SHL.U32 R103, R98, 0x100, RZ ;  /* 0x0000010062677824 */ /* 0x000fe200078e00ff */
[----:B------:R-:W-:Y:S01]  /*5d90*/  SHF.R.S32.HI R82, RZ, 0x18, R82 ;  /* 0x00000018ff527819 */ /* 0x000fe20000011452 */
[----:B------:R-:W1:Y:S01]  /*5da0*/  LDTM.x64 R4, tmem[UR4] ;  /* 0x00000004000479ee */ /* 0x000e620008340000 */
[----:B------:R-:W-:Y:S01]  /*5db0*/  SHF.R.S32.HI R84, RZ, 0x18, R84 ;  /* 0x00000018ff547819 */ /* 0x000fe20000011454 */
[----:B------:R-:W-:Y:S01]  /*5dc0*/  NOP ;  /* 0x0000000000007918 */ /* 0x000fe20000000000 */
[----:B------:R-:W-:Y:S01]  /*5dd0*/  IADD3 R187, PT, PT, R187, 0xa0, RZ ;  /* 0x000000a0bbbb7810 */ /* 0x000fe20007ffe0ff */
[----:B------:R-:W-:Y:S01]  /*5de0*/  BSSY.RECONVERGENT B0, `(.L_x_110) ;  /* 0x000011f000007945 */ /* 0x000fe20003800200 */
[----:B------:R-:W-:Y:S02]  /*5df0*/  SHF.L.U32 R143, R85, 0x10, RZ ;  /* 0x00000010558f7819 */ /* 0x000fe400000006ff */
[----:B------:R-:W-:Y:S02]  /*5e00*/  LOP3.LUT R187, R187, 0xfefffff8, RZ, 0xc0, !PT ;  /* 0xfefffff8bbbb7812 */ /* 0x000fe400078ec0ff */
[----:B------:R-:W-:Y:S02]  /*5e10*/  PRMT R141, R86, 0x8880, RZ ;  /* 0x00008880568d7816 */ /* 0x000fe400000000ff */
[----:B-1----:R1:W-:Y:S01]  /*5e20*/  SYNCS.ARRIVE.TRANS64.RED.A1T0 RZ, [R187+URZ], RZ ;  /* 0x000000ffbbff79a7 */ /* 0x0023e200081004ff */
[C---:B------:R-:W-:Y:S02]  /*5e30*/  PRMT R138, R87.reuse, 0x8880, RZ ;  /* 0x00008880578a7816 */ /* 0x040fe400000000ff */
[----:B------:R-:W-:Y:S02]  /*5e40*/  SHF.L.U32 R137, R87, 0x10, RZ ;  /* 0x0000001057897819 */ /* 0x000fe400000006ff */
[C---:B------:R-:W-:Y:S02]  /*5e50*/  PRMT R135, R88.reuse, 0x8880, RZ ;  /* 0x0000888058877816 */ /* 0x040fe400000000ff */
[----:B------:R-:W-:Y:S02]  /*5e60*/  SHF.L.U32 R134, R88, 0x10, RZ ;  /* 0x0000001058867819 */ /* 0x000fe400000006ff */
[C---:B------:R-:W-:Y:S02]  /*5e70*/  PRMT R132, R89.reuse, 0x8880, RZ ;  /* 0x0000888059847816 */ /* 0x040fe400000000ff */
[----:B------:R-:W-:Y:S01]  /*5e80*/  SHF.R.S32.HI R88, RZ, 0x18, R88 ;  /* 0x00000018ff587819 */ /* 0x000fe20000011458 */
[C---:B---3--:R-:W-:Y:S01]  /*5e90*/  IMAD R0, R78.reuse, R4, RZ ;  /* 0x000000044e007224 */ /* 0x048fe200078e02ff */
[----:B------:R-:W-:Y:S01]  /*5ea0*/  SHF.L.U32 R131, R89, 0x10, RZ ;  /* 0x0000001059837819 */ /* 0x000fe200000006ff */
[----:B------:R-:W-:Y:S01]  /*5eb0*/  IMAD R2, R78, R5, RZ ;  /* 0x000000054e027224 */ /* 0x000fe200078e02ff */
[----:B------:R-:W-:Y:S01]  /*5ec0*/  PRMT R129, R90, 0x8880, RZ ;  /* 0x000088805a817816 */ /* 0x000fe200000000ff */
[----:B------:R-:W-:Y:S01]  /*5ed0*/  IMAD R3, R78, R6, RZ ;  /* 0x000000064e037224 */ /* 0x000fe200078e02ff */
[----:B------:R-:W-:Y:S01]  /*5ee0*/  SHF.L.U32 R128, R90, 0x10, RZ ;  /* 0x000000105a807819 */ /* 0x000fe200000006ff */
[----:B------:R-:W-:Y:S01]  /*5ef0*/  IMAD R0, R81, R80, R0 ;  /* 0x0000005051007224 */ /* 0x000fe200078e0200 */
[----:B------:R-:W-:Y:S01]  /*5f00*/  MOV R81, R144 ;  /* 0x0000009000517202 */ /* 0x000fe20000000f00 */
[----:B------:R-:W-:Y:S01]  /*5f10*/  IMAD R7, R78, R7, RZ ;  /* 0x000000074e077224 */ /* 0x000fe200078e02ff */
[----:B------:R-:W-:Y:S01]  /*5f20*/  PRMT R126, R91, 0x8880, RZ ;  /* 0x000088805b7e7816 */ /* 0x000fe200000000ff */
[-C--:B------:R-:W-:Y:S01]  /*5f30*/  IMAD R2, R83, R80.reuse, R2 ;  /* 0x0000005053027224 */ /* 0x080fe200078e0202 */
[----:B------:R-:W-:Y:S01]  /*5f40*/  PRMT R123, R92, 0x8880, RZ ;  /* 0x000088805c7b7816 */ /* 0x000fe200000000ff */
[----:B------:R-:W-:Y:S01]  /*5f50*/  IMAD R3, R82, R80, R3 ;  /* 0x0000005052037224 */ /* 0x000fe200078e0203 */
[----:B------:R-:W-:Y:S01]  /*5f60*/  SHF.R.S32.HI R82, RZ, 0x18, R143 ;  /* 0x00000018ff527819 */ /* 0x000fe2000001148f */
[----:B------:R-:W-:Y:S01]  /*5f70*/  IMAD R8, R78, R8, RZ ;  /* 0x000000084e087224 */ /* 0x000fe200078e02ff */
[----:B------:R-:W-:Y:S01]  /*5f80*/  SHF.L.U32 R122, R92, 0x10, RZ ;  /* 0x000000105c7a7819 */ /* 0x000fe200000006ff */
[----:B------:R-:W-:Y:S01]  /*5f90*/  IMAD R7, R84, R80, R7 ;  /* 0x0000005054077224 */ /* 0x000fe200078e0207 */
[C---:B------:R-:W-:Y:S01]  /*5fa0*/  PRMT R120, R93.reuse, 0x8880, RZ ;  /* 0x000088805d787816 */ /* 0x040fe200000000ff */
[C---:B------:R-:W-:Y:S01]  /*5fb0*/  IMAD R9, R78.reuse, R9, RZ ;  /* 0x000000094e097224 */ /* 0x040fe200078e02ff */
[----:B------:R-:W-:Y:S01]  /*5fc0*/  SHF.L.U32 R119, R93, 0x10, RZ ;  /* 0x000000105d777819 */ /* 0x000fe200000006ff */
[C---:B------:R-:W-:Y:S01]  /*5fd0*/  IMAD R10, R78.reuse, R10, RZ ;  /* 0x0000000a4e0a7224 */ /* 0x040fe200078e02ff */
[----:B------:R-:W-:Y:S01]  /*5fe0*/  I2IP.S8.S32.SAT R149, R7, R3, RZ ;  /* 0x0000000307957239 */ /* 0x000fe200000014ff */
[----:B------:R-:W-:Y:S01]  /*5ff0*/  IMAD R8, R81, R80, R8 ;  /* 0x0000005051087224 */ /* 0x000fe200078e0208 */
[----:B------:R-:W-:Y:S01]  /*6000*/  MOV R81, R141 ;  /* 0x0000008d00517202 */ /* 0x000fe20000000f00 */
[----:B------:R-:W-:Y:S01]  /*6010*/  IMAD R11, R78, R11, RZ ;  /* 0x0000000b4e0b7224 */ /* 0x000fe200078e02ff */
[----:B------:R-:W-:Y:S01]  /*6020*/  I2IP.S8.S32.SAT R148, R2, R0, R149 ;  /* 0x0000000002947239 */ /* 0x000fe20000001495 */
[----:B------:R-:W-:Y:S01]  /*6030*/  IMAD R9, R82, R80, R9 ;  /* 0x0000005052097224 */ /* 0x000fe200078e0209 */
[----:B------:R-:W-:Y:S01]  /*6040*/  SHF.R.S32.HI R82, RZ, 0x18, R140 ;  /* 0x00000018ff527819 */ /* 0x000fe2000001148c */
[----:B------:R-:W-:Y:S01]  /*6050*/  IMAD R12, R78, R12, RZ ;  /* 0x0000000c4e0c7224 */ /* 0x000fe200078e02ff */
[----:B------:R-:W-:Y:S01]  /*6060*/  PRMT R117, R94, 0x8880, RZ ;  /* 0x000088805e757816 */ /* 0x000fe200000000ff */
[C---:B------:R-:W-:Y:S01]  /*6070*/  IMAD R13, R78.reuse, R13, RZ ;  /* 0x0000000d4e0d7224 */ /* 0x040fe200078e02ff */
[----:B------:R-:W-:Y:S01]  /*6080*/  SHF.R.S32.HI R93, RZ, 0x18, R93 ;  /* 0x00000018ff5d7819 */ /* 0x000fe2000001145d */
[----:B------:R-:W-:Y:S01]  /*6090*/  IMAD R14, R78, R14, RZ ;  /* 0x0000000e4e0e7224 */ /* 0x000fe200078e02ff */
[----:B------:R-:W-:Y:S01]  /*60a0*/  SHF.L.U32 R115, R94, 0x10, RZ ;  /* 0x000000105e737819 */ /* 0x000fe200000006ff */
[C---:B------:R-:W-:Y:S01]  /*60b0*/  IMAD R15, R78.reuse, R15, RZ ;  /* 0x0000000f4e0f7224 */ /* 0x040fe200078e02ff */
[C---:B------:R-:W-:Y:S01]  /*60c0*/  PRMT R111, R95.reuse, 0x8880, RZ ;  /* 0x000088805f6f7816 */ /* 0x040fe200000000ff */
[C---:B------:R-:W-:Y:S01]  /*60d0*/  IMAD R4, R78.reuse, R16, RZ ;  /* 0x000000104e047224 */ /* 0x040fe200078e02ff */
[----:B------:R-:W-:Y:S01]  /*60e0*/  SHF.L.U32 R110, R95, 0x10, RZ ;  /* 0x000000105f6e7819 */ /* 0x000fe200000006ff */
[----:B------:R-:W-:Y:S01]  /*60f0*/  IMAD R5, R78, R17, RZ ;  /* 0x000000114e057224 */ /* 0x000fe200078e02ff */
[----:B------:R-:W-:Y:S01]  /*6100*/  PRMT R116, R96, 0x8880, RZ ;  /* 0x0000888060747816 */ /* 0x000fe200000000ff */
[C---:B------:R-:W-:Y:S01]  /*6110*/  IMAD R6, R78.reuse, R18, RZ ;  /* 0x000000124e067224 */ /* 0x040fe200078e02ff */
[C---:B------:R-:W-:Y:S01]  /*6120*/  PRMT R108, R97.reuse, 0x8880, RZ ;  /* 0x00008880616c7816 */ /* 0x040fe200000000ff */
[C---:B------:R-:W-:Y:S01]  /*6130*/  IMAD R19, R78.reuse, R19, RZ ;  /* 0x000000134e137224 */ /* 0x040fe200078e02ff */
[----:B------:R-:W-:Y:S01]  /*6140*/  SHF.R.S32.HI R84, RZ, 0x18, R96 ;  /* 0x00000018ff547819 */ /* 0x000fe20000011460 */
[C---:B------:R-:W-:Y:S01]  /*6150*/  IMAD R16, R78.reuse, R20, RZ ;  /* 0x000000144e107224 */ /* 0x040fe200078e02ff */
[----:B------:R-:W-:Y:S01]  /*6160*/  SHF.L.U32 R107, R97, 0x10, RZ ;  /* 0x00000010616b7819 */ /* 0x000fe200000006ff */
[----:B------:R-:W-:Y:S01]  /*6170*/  IMAD R17, R78, R21, RZ ;  /* 0x000000154e117224 */ /* 0x000fe200078e02ff */
[----:B------:R-:W-:Y:S01]  /*6180*/  PRMT R105, R98, 0x8880, RZ ;  /* 0x0000888062697816 */ /* 0x000fe200000000ff */
[----:B------:R-:W-:Y:S01]  /*6190*/  IMAD R18, R78, R22, RZ ;  /* 0x000000164e127224 */ /* 0x000fe200078e02ff */
[----:B------:R-:W-:Y:S01]  /*61a0*/  SHF.L.U32 R104, R98, 0x10, RZ ;  /* 0x0000001062687819 */ /* 0x000fe200000006ff */
[C---:B------:R-:W-:Y:S01]  /*61b0*/  IMAD R23, R78.reuse, R23, RZ ;  /* 0x000000174e177224 */ /* 0x040fe200078e02ff */
[C---:B------:R-:W-:Y:S01]  /*61c0*/  PRMT R102, R99.reuse, 0x8880, RZ ;  /* 0x0000888063667816 */ /* 0x040fe200000000ff */
[C---:B------:R-:W-:Y:S01]  /*61d0*/  IMAD R20, R78.reuse, R24, RZ ;  /* 0x000000184e147224 */ /* 0x040fe200078e02ff */
[----:B------:R-:W-:Y:S01]  /*61e0*/  SHF.L.U32 R101, R99, 0x10, RZ ;  /* 0x0000001063657819 */ /* 0x000fe200000006ff */
[C---:B------:R-:W-:Y:S01]  /*61f0*/  IMAD R21, R78.reuse, R25, RZ ;  /* 0x000000194e157224 */ /* 0x040fe200078e02ff */
[----:B------:R-:W-:Y:S01]  /*6200*/  SHF.L.U32 R142, R85, 0x8, RZ ;  /* 0x00000008558e7819 */ /* 0x000fe200000006ff */
[C---:B------:R-:W-:Y:S01]  /*6210*/  IMAD R22, R78.reuse, R26, RZ ;  /* 0x0000001a4e167224 */ /* 0x040fe200078e02ff */
[----:B------:R-:W-:Y:S01]  /*6220*/  SHF.R.S32.HI R85, RZ, 0x18, R85 ;  /* 0x00000018ff557819 */ /* 0x000fe20000011455 */
[C---:B------:R-:W-:Y:S01]  /*6230*/  IMAD R27, R78.reuse, R27, RZ ;  /* 0x0000001b4e1b7224 */ /* 0x040fe200078e02ff */
[----:B------:R-:W-:Y:S01]  /*6240*/  SHF.R.S32.HI R83, RZ, 0x18, R142 ;  /* 0x00000018ff537819 */ /* 0x000fe2000001148e */
[----:B------:R-:W-:Y:S01]  /*6250*/  IMAD R24, R78, R28, RZ ;  /* 0x0000001c4e187224 */ /* 0x000fe200078e02ff */
[----:B------:R-:W-:Y:S01]  /*6260*/  SHF.L.U32 R139, R86, 0x8, RZ ;  /* 0x00000008568b7819 */ /* 0x000fe200000006ff */
[----:B------:R-:W-:Y:S01]  /*6270*/  IMAD R25, R78, R29, RZ ;  /* 0x0000001d4e197224 */ /* 0x000fe200078e02ff */
[----:B------:R-:W-:Y:S01]  /*6280*/  SHF.R.S32.HI R86, RZ, 0x18, R86 ;  /* 0x00000018ff567819 */ /* 0x000fe20000011456 */
[-C--:B------:R-:W-:Y:S01]  /*6290*/  IMAD R10, R83, R80.reuse, R10 ;  /* 0x00000050530a7224 */ /* 0x080fe200078e020a */
[----:B------:R-:W-:Y:S01]  /*62a0*/  SHF.R.S32.HI R83, RZ, 0x18, R139 ;  /* 0x00000018ff537819 */ /* 0x000fe2000001148b */
[-C--:B------:R-:W-:Y:S01]  /*62b0*/  IMAD R11, R85, R80.reuse, R11 ;  /* 0x00000050550b7224 */ /* 0x080fe200078e020b */
[----:B------:R-:W-:Y:S01]  /*62c0*/  SHF.R.S32.HI R85, RZ, 0x18, R133 ;  /* 0x00000018ff557819 */ /* 0x000fe20000011485 */
[-C--:B------:R-:W-:Y:S01]  /*62d0*/  IMAD R12, R81, R80.reuse, R12 ;  /* 0x00000050510c7224 */ /* 0x080fe200078e020c */
[----:B------:R-:W-:Y:S01]  /*62e0*/  SHF.L.U32 R136, R87, 0x8, RZ ;  /* 0x0000000857887819 */ /* 0x000fe200000006ff */
[----:B------:R-:W-:Y:S01]  /*62f0*/  IMAD R13, R82, R80, R13 ;  /* 0x00000050520d7224 */ /* 0x000fe200078e020d */
[----:B------:R-:W-:Y:S01]  /*6300*/  I2IP.S8.S32.SAT R150, R11, R10, RZ ;  /* 0x0000000a0b967239 */ /* 0x000fe200000014ff */
[----:B------:R-:W-:Y:S01]  /*6310*/  IMAD R14, R83, R80, R14 ;  /* 0x00000050530e7224 */ /* 0x000fe200078e020e */
[----:B------:R-:W-:Y:S01]  /*6320*/  SHF.R.S32.HI R82, RZ, 0x18, R137 ;  /* 0x00000018ff527819 */ /* 0x000fe20000011489 */
[----:B------:R-:W-:Y:S01]  /*6330*/  IMAD.MOV.U32 R81, RZ, RZ, R138 ;  /* 0x000000ffff517224 */ /* 0x000fe200078e008a */
[----:B------:R-:W-:Y:S01]  /*6340*/  I2IP.S8.S32.SAT R149, R9, R8, R150 ;  /* 0x0000000809957239 */ /* 0x000fe20000001496 */
[-C--:B------:R-:W-:Y:S01]  /*6350*/  IMAD R15, R86, R80.reuse, R15 ;  /* 0x00000050560f7224 */ /* 0x080fe200078e020f */
[----:B------:R-:W-:Y:S01]  /*6360*/  MOV R83, R135 ;  /* 0x0000008700537202 */ /* 0x000fe20000000f00 */
[-C--:B------:R-:W-:Y:S01]  /*6370*/  IMAD R4, R81, R80.reuse, R4 ;  /* 0x0000005051047224 */ /* 0x080fe200078e0204 */
[----:B------:R-:W-:Y:S01]  /*6380*/  SHF.R.S32.HI R81, RZ, 0x18, R136 ;  /* 0x00000018ff517819 */ /* 0x000fe20000011488 */
[----:B------:R-:W-:Y:S01]  /*6390*/  IMAD R5, R82, R80, R5 ;  /* 0x0000005052057224 */ /* 0x000fe200078e0205 */
[----:B------:R-:W-:Y:S01]  /*63a0*/  I2IP.S8.S32.SAT R151, R15, R14, RZ ;  /* 0x0000000e0f977239 */ /* 0x000fe200000014ff */
[C---:B------:R-:W-:Y:S01]  /*63b0*/  IMAD R26, R78.reuse, R30, RZ ;  /* 0x0000001e4e1a7224 */ /* 0x040fe200078e02ff */
[----:B------:R-:W-:Y:S01]  /*63c0*/  SHF.R.S32.HI R87, RZ, 0x18, R87 ;  /* 0x00000018ff577819 */ /* 0x000fe20000011457 */
[----:B------:R-:W-:Y:S01]  /*63d0*/  IMAD R6, R81, R80, R6 ;  /* 0x0000005051067224 */ /* 0x000fe200078e0206 */
[----:B------:R-:W-:Y:S01]  /*63e0*/  I2IP.S8.S32.SAT R150, R13, R12, R151 ;  /* 0x0000000c0d967239 */ /* 0x000fe20000001497 */
[----:B------:R-:W-:Y:S01]  /*63f0*/  IMAD R31, R78, R31, RZ ;  /* 0x0000001f4e1f7224 */ /* 0x000fe200078e02ff */
[----:B------:R-:W-:Y:S01]  /*6400*/  SHF.R.S32.HI R82, RZ, 0x18, R134 ;  /* 0x00000018ff527819 */ /* 0x000fe20000011486 */
[----:B------:R-:W-:Y:S01]  /*6410*/  IMAD R19, R87, R80, R19 ;  /* 0x0000005057137224 */ /* 0x000fe200078e0213 */
[----:B------:R-:W-:Y:S01]  /*6420*/  MOV R81, R132 ;  /* 0x0000008400517202 */ /* 0x000fe20000000f00 */
[-C--:B------:R-:W-:Y:S01]  /*6430*/  IMAD R16, R83, R80.reuse, R16 ;  /* 0x0000005053107224 */ /* 0x080fe200078e0210 */
[----:B------:R-:W-:Y:S01]  /*6440*/  SHF.L.U32 R130, R89, 0x8, RZ ;  /* 0x0000000859827819 */ /* 0x000fe200000006ff */
[----:B------:R-:W-:Y:S01]  /*6450*/  IMAD R17, R82, R80, R17 ;  /* 0x0000005052117224 */ /* 0x000fe200078e0211 */
[----:B------:R-:W-:Y:S01]  /*6460*/  I2IP.S8.S32.SAT R151, R19, R6, RZ ;  /* 0x0000000613977239 */ /* 0x000fe200000014ff */
[-C--:B------:R-:W-:Y:S01]  /*6470*/  IMAD R18, R85, R80.reuse, R18 ;  /* 0x0000005055127224 */ /* 0x080fe200078e0212 */
[----:B------:R-:W-:Y:S01]  /*6480*/  SHF.R.S32.HI R82, RZ, 0x18, R131 ;  /* 0x00000018ff527819 */ /* 0x000fe20000011483 */
[-C--:B------:R-:W-:Y:S01]  /*6490*/  IMAD R23, R88, R80.reuse, R23 ;  /* 0x0000005058177224 */ /* 0x080fe200078e0217 */
[----:B------:R-:W-:Y:S01]  /*64a0*/  SHF.R.S32.HI R83, RZ, 0x18, R130 ;  /* 0x00000018ff537819 */ /* 0x000fe20000011482 */
[-C--:B------:R-:W-:Y:S01]  /*64b0*/  IMAD R20, R81, R80.reuse, R20 ;  /* 0x0000005051147224 */ /* 0x080fe200078e0214 */
[----:B------:R-:W-:Y:S01]  /*64c0*/  SHF.R.S32.HI R89, RZ, 0x18, R89 ;  /* 0x00000018ff597819 */ /* 0x000fe20000011459 */
[-C--:B------:R-:W-:Y:S01]  /*64d0*/  IMAD R21, R82, R80.reuse, R21 ;  /* 0x0000005052157224 */ /* 0x080fe200078e0215 */
[----:B------:R-:W-:Y:S01]  /*64e0*/  MOV R81, R129 ;  /* 0x0000008100517202 */ /* 0x000fe20000000f00 */
[-C--:B------:R-:W-:Y:S01]  /*64f0*/  IMAD R22, R83, R80.reuse, R22 ;  /* 0x0000005053167224 */ /* 0x080fe200078e0216 */
[----:B------:R-:W-:Y:S01]  /*6500*/  SHF.L.U32 R127, R90, 0x8, RZ ;  /* 0x000000085a7f7819 */ /* 0x000fe200000006ff */
[-C--:B------:R-:W-:Y:S01]  /*6510*/  IMAD R27, R89, R80.reuse, R27 ;  /* 0x00000050591b7224 */ /* 0x080fe200078e021b */
[----:B------:R-:W-:Y:S01]  /*6520*/  SHF.R.S32.HI R82, RZ, 0x18, R128 ;  /* 0x00000018ff527819 */ /* 0x000fe20000011480 */
[----:B------:R-:W-:Y:S01]  /*6530*/  IMAD R24, R81, R80, R24 ;  /* 0x0000005051187224 */ /* 0x000fe200078e0218 */
[----:B------:R-:W-:Y:S01]  /*6540*/  SHF.R.S32.HI R81, RZ, 0x18, R127 ;  /* 0x00000018ff517819 */ /* 0x000fe2000001147f */
[----:B------:R-:W-:Y:S01]  /*6550*/  IMAD R28, R78, R32, RZ ;  /* 0x000000204e1c7224 */ /* 0x000fe200078e02ff */
[----:B------:R-:W-:Y:S01]  /*6560*/  SHF.R.S32.HI R90, RZ, 0x18, R90 ;  /* 0x00000018ff5a7819 */ /* 0x000fe2000001145a */
[----:B------:R-:W-:Y:S01]  /*6570*/  IMAD R25, R82, R80, R25 ;  /* 0x0000005052197224 */ /* 0x000fe200078e0219 */
[----:B------:R-:W-:Y:S01]  /*6580*/  MOV R83, R126 ;  /* 0x0000007e00537202 */ /* 0x000fe20000000f00 */
[-C--:B------:R-:W-:Y:S01]  /*6590*/  IMAD R26, R81, R80.reuse, R26 ;  /* 0x00000050511a7224 */ /* 0x080fe200078e021a */
[----:B------:R-:W-:Y:S01]  /*65a0*/  SHF.L.U32 R124, R91, 0x8, RZ ;  /* 0x000000085b7c7819 */ /* 0x000fe200000006ff */
[----:B------:R-:W-:Y:S01]  /*65b0*/  IMAD R29, R78, R33, RZ ;  /* 0x000000214e1d7224 */ /* 0x000fe200078e02ff */
[----:B------:R-:W-:Y:S01]  /*65c0*/  SHF.R.S32.HI R82, RZ, 0x18, R125 ;  /* 0x00000018ff527819 */ /* 0x000fe2000001147d */
[----:B------:R-:W-:Y:S01]  /*65d0*/  IMAD R31, R90, R80, R31 ;  /* 0x000000505a1f7224 */ /* 0x000fe200078e021f */
[----:B------:R-:W-:Y:S01]  /*65e0*/  SHF.R.S32.HI R85, RZ, 0x18, R124 ;  /* 0x00000018ff557819 */ /* 0x000fe2000001147c */
[C---:B------:R-:W-:Y:S01]  /*65f0*/  IMAD R30, R78.reuse, R34, RZ ;  /* 0x000000224e1e7224 */ /* 0x040fe200078e02ff */
[----:B------:R-:W-:Y:S01]  /*6600*/  I2IP.S8.S32.SAT R151, R5, R4, R151 ;  /* 0x0000000405977239 */ /* 0x000fe20000001497 */
[----:B------:R-:W-:Y:S01]  /*6610*/  IMAD R28, R83, R80, R28 ;  /* 0x00000050531c7224 */ /* 0x000fe200078e021c */
[----:B------:R-:W-:Y:S01]  /*6620*/  SHF.R.S32.HI R91, RZ, 0x18, R91 ;  /* 0x00000018ff5b7819 */ /* 0x000fe2000001145b */
[----:B------:R-:W-:Y:S01]  /*6630*/  IMAD R35, R78, R35, RZ ;  /* 0x000000234e237224 */ /* 0x000fe200078e02ff */
[----:B------:R-:W-:Y:S01]  /*6640*/  I2IP.S8.S32.SAT R160, R23, R18, RZ ;  /* 0x0000001217a07239 */ /* 0x000fe200000014ff */
[----:B------:R-:W-:Y:S01]  /*6650*/  IMAD R29, R82, R80, R29 ;  /* 0x00000050521d7224 */ /* 0x000fe200078e021d */
[----:B------:R3:W-:Y:S01]  /*6660*/  STS.128 [R179+UR43+0x2200], R148 ;  /* 0x00220094b3007988 */ /* 0x0007e20008000c2b */
[----:B------:R-:W-:Y:S01]  /*6670*/  IMAD R32, R78, R36, RZ ;  /* 0x000000244e207224 */ /* 0x000fe200078e02ff */
[----:B------:R-:W-:Y:S01]  /*6680*/  I2IP.S8.S32.SAT R160, R17, R16, R160 ;  /* 0x0000001011a07239 */ /* 0x000fe200000014a0 */
[----:B------:R-:W-:Y:S01]  /*6690*/  IMAD R30, R85, R80, R30 ;  /* 0x00000050551e7224 */ /* 0x000fe200078e021e */
[----:B------:R-:W-:Y:S01]  /*66a0*/  I2IP.S8.S32.SAT R161, R27, R22, RZ ;  /* 0x000000161ba17239 */ /* 0x000fe200000014ff */
[----:B------:R-:W-:Y:S01]  /*66b0*/  IMAD.MOV.U32 R81, RZ, RZ, R123 ;  /* 0x000000ffff517224 */ /* 0x000fe200078e007b */
[----:B------:R-:W-:Y:S01]  /*66c0*/  SHF.L.U32 R121, R92, 0x8, RZ ;  /* 0x000000085c797819 */ /* 0x000fe200000006ff */
[----:B------:R-:W-:Y:S01]  /*66d0*/  IMAD R35, R91, R80, R35 ;  /* 0x000000505b237224 */ /* 0x000fe200078e0223 */
[----:B------:R-:W-:Y:S01]  /*66e0*/  SHF.R.S32.HI R82, RZ, 0x18, R122 ;  /* 0x00000018ff527819 */ /* 0x000fe2000001147a */
[C---:B------:R-:W-:Y:S01]  /*66f0*/  IMAD R33, R78.reuse, R37, RZ ;  /* 0x000000254e217224 */ /* 0x040fe200078e02ff */
[----:B------:R-:W-:Y:S01]  /*6700*/  I2IP.S8.S32.SAT R161, R21, R20, R161 ;  /* 0x0000001415a17239 */ /* 0x000fe200000014a1 */
[----:B------:R-:W-:Y:S01]  /*6710*/  IMAD R32, R81, R80, R32 ;  /* 0x0000005051207224 */ /* 0x000fe200078e0220 */
[----:B------:R-:W-:Y:S01]  /*6720*/  SHF.R.S32.HI R81, RZ, 0x18, R121 ;  /* 0x00000018ff517819 */ /* 0x000fe20000011479 */
[C---:B------:R-:W-:Y:S01]  /*6730*/  IMAD R34, R78.reuse, R38, RZ ;  /* 0x000000264e227224 */ /* 0x040fe200078e02ff */
[----:B------:R-:W-:Y:S01]  /*6740*/  SHF.R.S32.HI R92, RZ, 0x18, R92 ;  /* 0x00000018ff5c7819 */ /* 0x000fe2000001145c */
[----:B------:R-:W-:Y:S01]  /*6750*/  IMAD R39, R78, R39, RZ ;  /* 0x000000274e277224 */ /* 0x000fe200078e02ff */
[----:B------:R-:W-:Y:S01]  /*6760*/  I2IP.S8.S32.SAT R162, R31, R26, RZ ;  /* 0x0000001a1fa27239 */ /* 0x000fe200000014ff */
[----:B------:R-:W-:Y:S01]  /*6770*/  IMAD R33, R82, R80, R33 ;  /* 0x0000005052217224 */ /* 0x000fe200078e0221 */
[----:B------:R-:W-:Y:S01]  /*6780*/  MOV R83, R120 ;  /* 0x0000007800537202 */ /* 0x000fe20000000f00 */
[C---:B------:R-:W-:Y:S01]  /*6790*/  IMAD R36, R78.reuse, R40, RZ ;  /* 0x000000284e247224 */ /* 0x040fe200078e02ff */
[----:B------:R-:W-:Y:S01]  /*67a0*/  I2IP.S8.S32.SAT R162, R25, R24, R162 ;  /* 0x0000001819a27239 */ /* 0x000fe200000014a2 */
[----:B------:R-:W-:Y:S01]  /*67b0*/  IMAD R34, R81, R80, R34 ;  /* 0x0000005051227224 */ /* 0x000fe200078e0222 */
[----:B------:R-:W-:Y:S01]  /*67c0*/  SHF.R.S32.HI R82, RZ, 0x18, R119 ;  /* 0x00000018ff527819 */ /* 0x000fe20000011477 */
[----:B------:R-:W-:Y:S01]  /*67d0*/  IMAD R37, R78, R41, RZ ;  /* 0x000000294e257224 */ /* 0x000fe200078e02ff */
[----:B------:R-:W-:Y:S01]  /*67e0*/  I2IP.S8.S32.SAT R163, R35, R30, RZ ;  /* 0x0000001e23a37239 */ /* 0x000fe200000014ff */
[----:B------:R-:W-:Y:S01]  /*67f0*/  IMAD R39, R92, R80, R39 ;  /* 0x000000505c277224 */ /* 0x000fe200078e0227 */
[----:B------:R-:W-:Y:S01]  /*6800*/  SHF.R.S32.HI R85, RZ, 0x18, R118 ;  /* 0x00000018ff557819 */ /* 0x000fe20000011476 */
[C---:B------:R-:W-:Y:S01]  /*6810*/  IMAD R38, R78.reuse, R42, RZ ;  /* 0x0000002a4e267224 */ /* 0x040fe200078e02ff */
[----:B------:R-:W-:Y:S01]  /*6820*/  I2IP.S8.S32.SAT R163, R29, R28, R163 ;  /* 0x0000001c1da37239 */ /* 0x000fe200000014a3 */
[----:B------:R-:W-:Y:S01]  /*6830*/  IMAD R36, R83, R80, R36 ;  /* 0x0000005053247224 */ /* 0x000fe200078e0224 */
[----:B------:R-:W-:Y:S01]  /*6840*/  I2IP.S8.S32.SAT R168, R39, R34, RZ ;  /* 0x0000002227a87239 */ /* 0x000fe200000014ff */
[----:B------:R-:W-:Y:S01]  /*6850*/  IMAD R43, R78, R43, RZ ;  /* 0x0000002b4e2b7224 */ /* 0x000fe200078e02ff */
[----:B------:R-:W-:Y:S01]  /*6860*/  MOV R81, R117 ;  /* 0x0000007500517202 */ /* 0x000fe20000000f00 */
[----:B------:R-:W-:Y:S01]  /*6870*/  IMAD R37, R82, R80, R37 ;  /* 0x0000005052257224 */ /* 0x000fe200078e0225 */
[----:B------:R3:W-:Y:S01]  /*6880*/  STS.128 [R178+0x2200], R160 ;  /* 0x002200a0b2007388 */ /* 0x0007e20000000c00 */
[----:B------:R-:W-:Y:S01]  /*6890*/  IMAD R40, R78, R44, RZ ;  /* 0x0000002c4e287224 */ /* 0x000fe200078e02ff */
[----:B------:R-:W-:Y:S01]  /*68a0*/  I2IP.S8.S32.SAT R168, R33, R32, R168 ;  /* 0x0000002021a87239 */ /* 0x000fe200000014a8 */
[-C--:B------:R-:W-:Y:S01]  /*68b0*/  IMAD R38, R85, R80.reuse, R38 ;  /* 0x0000005055267224 */ /* 0x080fe200078e0226 */
[----:B------:R-:W-:Y:S01]  /*68c0*/  SHF.L.U32 R112, R94, 0x8, RZ ;  /* 0x000000085e707819 */ /* 0x000fe200000006ff */
[-C--:B------:R-:W-:Y:S01]  /*68d0*/  IMAD R43, R93, R80.reuse, R43 ;  /* 0x000000505d2b7224 */ /* 0x080fe200078e022b */
[----:B------:R-:W-:Y:S01]  /*68e0*/  SHF.R.S32.HI R82, RZ, 0x18, R115 ;  /* 0x00000018ff527819 */ /* 0x000fe20000011473 */
[C---:B------:R-:W-:Y:S01]  /*68f0*/  IMAD R41, R78.reuse, R45, RZ ;  /* 0x0000002d4e297224 */ /* 0x040fe200078e02ff */
[----:B------:R-:W-:Y:S01]  /*6900*/  MOV R83, R111 ;  /* 0x0000006f00537202 */ /* 0x000fe20000000f00 */
[----:B------:R-:W-:Y:S01]  /*6910*/  IMAD R40, R81, R80, R40 ;  /* 0x0000005051287224 */ /* 0x000fe200078e0228 */
[----:B------:R-:W-:Y:S01]  /*6920*/  SHF.R.S32.HI R81, RZ, 0x18, R112 ;  /* 0x00000018ff517819 */ /* 0x000fe20000011470 */
[C---:B------:R-:W-:Y:S01]  /*6930*/  IMAD R42, R78.reuse, R46, RZ ;  /* 0x0000002e4e2a7224 */ /* 0x040fe200078e02ff */
[----:B------:R-:W-:Y:S01]  /*6940*/  SHF.R.S32.HI R94, RZ, 0x18, R94 ;  /* 0x00000018ff5e7819 */ /* 0x000fe2000001145e */
[----:B------:R-:W-:Y:S01]  /*6950*/  IMAD R47, R78, R47, RZ ;  /* 0x0000002f4e2f7224 */ /* 0x000fe200078e02ff */
[----:B------:R-:W-:Y:S01]  /*6960*/  I2IP.S8.S32.SAT R169, R43, R38, RZ ;  /* 0x000000262ba97239 */ /* 0x000fe200000014ff */
[----:B------:R-:W-:Y:S01]  /*6970*/  IMAD R41, R82, R80, R41 ;  /* 0x0000005052297224 */ /* 0x000fe200078e0229 */
[----:B------:R-:W-:Y:S01]  /*6980*/  SHF.L.U32 R109, R95, 0x8, RZ ;  /* 0x000000085f6d7819 */ /* 0x000fe200000006ff */
[C---:B------:R-:W-:Y:S01]  /*6990*/  IMAD R44, R78.reuse, R48, RZ ;  /* 0x000000304e2c7224 */ /* 0x040fe200078e02ff */
[----:B------:R-:W-:Y:S01]  /*69a0*/  I2IP.S8.S32.SAT R169, R37, R36, R169 ;  /* 0x0000002425a97239 */ /* 0x000fe200000014a9 */
[----:B------:R-:W-:Y:S01]  /*69b0*/  IMAD R42, R81, R80, R42 ;  /* 0x00000050512a7224 */ /* 0x000fe200078e022a */
[----:B------:R-:W-:Y:S01]  /*69c0*/  SHF.R.S32.HI R82, RZ, 0x18, R110 ;  /* 0x00000018ff527819 */ /* 0x000fe2000001146e */
[----:B------:R-:W-:Y:S01]  /*69d0*/  IMAD R45, R78, R49, RZ ;  /* 0x000000314e2d7224 */ /* 0x000fe200078e02ff */
[----:B------:R-:W-:Y:S01]  /*69e0*/  MOV R81, R116 ;  /* 0x0000007400517202 */ /* 0x000fe20000000f00 */
[----:B------:R-:W-:Y:S01]  /*69f0*/  IMAD R47, R94, R80, R47 ;  /* 0x000000505e2f7224 */ /* 0x000fe200078e022f */
[----:B------:R-:W-:Y:S01]  /*6a00*/  SHF.R.S32.HI R85, RZ, 0x18, R109 ;  /* 0x00000018ff557819 */ /* 0x000fe2000001146d */
[C---:B------:R-:W-:Y:S01]  /*6a10*/  IMAD R46, R78.reuse, R50, RZ ;  /* 0x000000324e2e7224 */ /* 0x040fe200078e02ff */
[----:B------:R-:W-:Y:S01]  /*6a20*/  SHF.R.S32.HI R95, RZ, 0x18, R95 ;  /* 0x00000018ff5f7819 */ /* 0x000fe2000001145f */
[----:B------:R-:W-:Y:S01]  /*6a30*/  IMAD R44, R83, R80, R44 ;  /* 0x00000050532c7224 */ /* 0x000fe200078e022c */
[----:B------:R-:W-:Y:S01]  /*6a40*/  I2IP.S8.S32.SAT R170, R47, R42, RZ ;  /* 0x0000002a2faa7239 */ /* 0x000fe200000014ff */
[----:B------:R-:W-:Y:S01]  /*6a50*/  IMAD R51, R78, R51, RZ ;  /* 0x000000334e337224 */ /* 0x000fe200078e02ff */
[----:B------:R-:W-:Y:S01]  /*6a60*/  SHF.L.U32 R113, R96, 0x8, RZ ;  /* 0x0000000860717819 */ /* 0x000fe200000006ff */
[----:B------:R-:W-:Y:S01]  /*6a70*/  IMAD R45, R82, R80, R45 ;  /* 0x00000050522d7224 */ /* 0x000fe200078e022d */
[----:B------:R-:W-:Y:S01]  /*6a80*/  I2IP.S8.S32.SAT R170, R41, R40, R170 ;  /* 0x0000002829aa7239 */ /* 0x000fe200000014aa */
[C---:B------:R-:W-:Y:S01]  /*6a90*/  IMAD R48, R78.reuse, R52, RZ ;  /* 0x000000344e307224 */ /* 0x040fe200078e02ff */
[----:B------:R-:W-:Y:S01]  /*6aa0*/  SHF.R.S32.HI R82, RZ, 0x18, R114 ;  /* 0x00000018ff527819 */ /* 0x000fe20000011472 */
[-C--:B------:R-:W-:Y:S01]  /*6ab0*/  IMAD R46, R85, R80.reuse, R46 ;  /* 0x00000050552e7224 */ /* 0x080fe200078e022e */
[----:B------:R-:W-:Y:S01]  /*6ac0*/  SHF.R.S32.HI R83, RZ, 0x18, R113 ;  /* 0x00000018ff537819 */ /* 0x000fe20000011471 */
[C---:B------:R-:W-:Y:S01]  /*6ad0*/  IMAD R49, R78.reuse, R53, RZ ;  /* 0x000000354e317224 */ /* 0x040fe200078e02ff */
[----:B------:R-:W-:Y:S01]  /*6ae0*/  SHF.R.S32.HI R96, RZ, 0x18, R97 ;  /* 0x00000018ff607819 */ /* 0x000fe20000011461 */
[----:B------:R-:W-:Y:S01]  /*6af0*/  IMAD R51, R95, R80, R51 ;  /* 0x000000505f337224 */ /* 0x000fe200078e0233 */
[----:B------:R-:W-:Y:S01]  /*6b00*/  SHF.L.U32 R106, R97, 0x8, RZ ;  /* 0x00000008616a7819 */ /* 0x000fe200000006ff */
[C---:B------:R-:W-:Y:S01]  /*6b10*/  IMAD R50, R78.reuse, R54, RZ ;  /* 0x000000364e327224 */ /* 0x040fe200078e02ff */
[----:B------:R-:W-:Y:S01]  /*6b20*/  SHF.R.S32.HI R97, RZ, 0x18, R98 ;  /* 0x00000018ff617819 */ /* 0x000fe20000011462 */
[----:B------:R-:W-:Y:S01]  /*6b30*/  IMAD R48, R81, R80, R48 ;  /* 0x0000005051307224 */ /* 0x000fe200078e0230 */
[----:B------:R-:W-:Y:S01]  /*6b40*/  I2IP.S8.S32.SAT R171, R51, R46, RZ ;  /* 0x0000002e33ab7239 */ /* 0x000fe200000014ff */
[----:B------:R-:W-:Y:S01]  /*6b50*/  IMAD R55, R78, R55, RZ ;  /* 0x000000374e377224 */ /* 0x000fe200078e02ff */
[----:B------:R-:W-:Y:S01]  /*6b60*/  SHF.R.S32.HI R98, RZ, 0x18, R99 ;  /* 0x00000018ff627819 */ /* 0x000fe20000011463 */
[----:B------:R-:W-:Y:S01]  /*6b70*/  IMAD R49, R82, R80, R49 ;  /* 0x0000005052317224 */ /* 0x000fe200078e0231 */
[----:B------:R-:W-:Y:S01]  /*6b80*/  I2IP.S8.S32.SAT R171, R45, R44, R171 ;  /* 0x0000002c2dab7239 */ /* 0x000fe200000014ab */
[C---:B------:R-:W-:Y:S01]  /*6b90*/  IMAD R52, R78.reuse, R56, RZ ;  /* 0x000000384e347224 */ /* 0x040fe200078e02ff */
[----:B------:R-:W-:Y:S01]  /*6ba0*/  SHF.R.S32.HI R82, RZ, 0x18, R107 ;  /* 0x00000018ff527819 */ /* 0x000fe2000001146b */
[-C--:B------:R-:W-:Y:S01]  /*6bb0*/  IMAD R50, R83, R80.reuse, R50 ;  /* 0x0000005053327224 */ /* 0x080fe200078e0232 */
[----:B------:R-:W-:Y:S01]  /*6bc0*/  SHF.R.S32.HI R83, RZ, 0x18, R106 ;  /* 0x00000018ff537819 */ /* 0x000fe2000001146a */
[----:B------:R-:W-:Y:S01]  /*6bd0*/  IMAD.MOV.U32 R81, RZ, RZ, R108 ;  /* 0x000000ffff517224 */ /* 0x000fe200078e006c */
[----:B------:R3:W-:Y:S01]  /*6be0*/  STS.128 [R177+0x2200], R168 ;  /* 0x002200a8b1007388 */ /* 0x0007e20000000c00 */
[----:B------:R-:W-:Y:S01]  /*6bf0*/  IMAD R53, R78, R57, RZ ;  /* 0x000000394e357224 */ /* 0x000fe200078e02ff */
[----:B------:R-:W-:Y:S01]  /*6c00*/  SHF.L.U32 R100, R99, 0x8, RZ ;  /* 0x0000000863647819 */ /* 0x000fe200000006ff */
[----:B------:R-:W-:Y:S01]  /*6c10*/  IMAD R55, R84, R80, R55 ;  /* 0x0000005054377224 */ /* 0x000fe200078e0237 */
[----:B-1----:R-:W-:Y:S01]  /*6c20*/  IADD3 R187, PT, PT, R76, 0x1, RZ ;  /* 0x000000014cbb7810 */ /* 0x002fe20007ffe0ff */
[C---:B------:R-:W-:Y:S01]  /*6c30*/  IMAD R54, R78.reuse, R58, RZ ;  /* 0x0000003a4e367224 */ /* 0x040fe200078e02ff */
[----:B------:R-:W-:Y:S01]  /*6c40*/  SHF.R.S32.HI R85, RZ, 0x18, R100 ;  /* 0x00000018ff557819 */ /* 0x000fe20000011464 */
[----:B------:R-:W-:Y:S01]  /*6c50*/  IMAD R52, R81, R80, R52 ;  /* 0x0000005051347224 */ /* 0x000fe200078e0234 */
[----:B------:R-:W-:Y:S01]  /*6c60*/  I2IP.S8.S32.SAT R192, R55, R50, RZ ;  /* 0x0000003237c07239 */ /* 0x000fe200000014ff */
[----:B------:R-:W-:Y:S01]  /*6c70*/  IMAD R59, R78, R59, RZ ;  /* 0x0000003b4e3b7224 */ /* 0x000fe200078e02ff */
[----:B------:R-:W-:Y:S01]  /*6c80*/  MOV R81, R105 ;  /* 0x0000006900517202 */ /* 0x000fe20000000f00 */
[----:B------:R-:W-:Y:S01]  /*6c90*/  IMAD R53, R82, R80, R53 ;  /* 0x0000005052357224 */ /* 0x000fe200078e0235 */
[----:B------:R-:W-:Y:S01]  /*6ca0*/  I2IP.S8.S32.SAT R192, R49, R48, R192 ;  /* 0x0000003031c07239 */ /* 0x000fe200000014c0 */
[----:B------:R-:W-:Y:S01]  /*6cb0*/  IMAD R56, R78, R60, RZ ;  /* 0x0000003c4e387224 */ /* 0x000fe200078e02ff */
[----:B------:R-:W-:Y:S01]  /*6cc0*/  SHF.R.S32.HI R82, RZ, 0x18, R104 ;  /* 0x00000018ff527819 */ /* 0x000fe20000011468 */
[----:B------:R-:W-:Y:S01]  /*6cd0*/  IMAD R54, R83, R80, R54 ;  /* 0x0000005053367224 */ /* 0x000fe200078e0236 */
[----:B------:R-:W-:Y:S01]  /*6ce0*/  MOV R83, R102 ;  /* 0x0000006600537202 */ /* 0x000fe20000000f00 */
[-C--:B------:R-:W-:Y:S02]  /*6cf0*/  IMAD R59, R96, R80.reuse, R59 ;  /* 0x00000050603b7224 */ /* 0x080fe400078e023b */
[C---:B------:R-:W-:Y:S02]  /*6d00*/  IMAD R57, R78.reuse, R61, RZ ;  /* 0x0000003d4e397224 */ /* 0x040fe400078e02ff */
[----:B------:R-:W-:Y:S01]  /*6d10*/  IMAD R56, R81, R80, R56 ;  /* 0x0000005051387224 */ /* 0x000fe200078e0238 */
[----:B------:R-:W-:Y:S01]  /*6d20*/  SHF.R.S32.HI R81, RZ, 0x18, R103 ;  /* 0x00000018ff517819 */ /* 0x000fe20000011467 */
[C---:B------:R-:W-:Y:S01]  /*6d30*/  IMAD R58, R78.reuse, R62, RZ ;  /* 0x0000003e4e3a7224 */ /* 0x040fe200078e02ff */
[----:B------:R-:W-:Y:S01]  /*6d40*/  I2IP.S8.S32.SAT R193, R59, R54, RZ ;  /* 0x000000363bc17239 */ /* 0x000fe200000014ff */
[----:B------:R-:W-:Y:S02]  /*6d50*/  IMAD R63, R78, R63, RZ ;  /* 0x0000003f4e3f7224 */ /* 0x000fe400078e02ff */
[----:B------:R-:W-:Y:S01]  /*6d60*/  IMAD R57, R82, R80, R57 ;  /* 0x0000005052397224 */ /* 0x000fe200078e0239 */
[----:B------:R-:W-:Y:S01]  /*6d70*/  SHF.R.S32.HI R82, RZ, 0x18, R101 ;  /* 0x00000018ff527819 */ /* 0x000fe20000011465 */
[C---:B------:R-:W-:Y:S01]  /*6d80*/  IMAD R60, R78.reuse, R64, RZ ;  /* 0x000000404e3c7224 */ /* 0x040fe200078e02ff */
[----:B------:R-:W-:Y:S01]  /*6d90*/  I2IP.S8.S32.SAT R193, R53, R52, R193 ;  /* 0x0000003435c17239 */ /* 0x000fe200000014c1 */
[-C--:B------:R-:W-:Y:S02]  /*6da0*/  IMAD R58, R81, R80.reuse, R58 ;  /* 0x00000050513a7224 */ /* 0x080fe400078e023a */
[C---:B------:R-:W-:Y:S02]  /*6db0*/  IMAD R61, R78.reuse, R65, RZ ;  /* 0x000000414e3d7224 */ /* 0x040fe400078e02ff */
[-C--:B------:R-:W-:Y:S02]  /*6dc0*/  IMAD R63, R97, R80.reuse, R63 ;  /* 0x00000050613f7224 */ /* 0x080fe400078e023f */
[----:B------:R-:W-:Y:S02]  /*6dd0*/  IMAD R60, R83, R80, R60 ;  /* 0x00000050533c7224 */ /* 0x000fe400078e023c */
[----:B------:R-:W-:Y:S01]  /*6de0*/  IMAD R62, R78, R66, RZ ;  /* 0x000000424e3e7224 */ /* 0x000fe200078e02ff */
[----:B------:R-:W-:Y:S01]  /*6df0*/  I2IP.S8.S32.SAT R194, R63, R58, RZ ;  /* 0x0000003a3fc27239 */ /* 0x000fe200000014ff */
[----:B------:R-:W-:Y:S02]  /*6e00*/  IMAD R61, R82, R80, R61 ;  /* 0x00000050523d7224 */ /* 0x000fe400078e023d */
[----:B------:R-:W-:Y:S01]  /*6e10*/  IMAD R67, R78, R67, RZ ;  /* 0x000000434e437224 */ /* 0x000fe200078e02ff */
[----:B------:R-:W-:Y:S01]  /*6e20*/  I2IP.S8.S32.SAT R194, R57, R56, R194 ;  /* 0x0000003839c27239 */ /* 0x000fe200000014c2 */
[-C--:B------:R-:W-:Y:S02]  /*6e30*/  IMAD R62, R85, R80.reuse, R62 ;  /* 0x00000050553e7224 */ /* 0x080fe400078e023e */
[----:B------:R-:W-:Y:S05]  /*6e40*/  IMAD R67, R98, R80, R67 ;  /* 0x0000005062437224 */ /* 0x000fea00078e0243 */
[----:B------:R-:W-:Y:S04]  /*6e50*/  I2IP.S8.S32.SAT R189, R67, R62, RZ ;  /* 0x0000003e43bd7239 */ /* 0x000fe800000014ff */
[----:B------:R-:W-:Y:S05]  /*6e60*/  I2IP.S8.S32.SAT R195, R61, R60, R189 ;  /* 0x0000003c3dc37239 */ /* 0x000fea00000014bd */
[----:B------:R3:W-:Y:S01]  /*6e70*/  STS.128 [R176+0x2200], R192 ;  /* 0x002200c0b0007388 */ /* 0x0007e20000000c00 */
[----:B------:R-:W-:Y:S01]  /*6e80*/  @!PT LDS RZ, [RZ] ;  /* 0x00000000fffff984 */ /* 0x000fe20000000800 */
[----:B------:R-:W-:Y:S01]  /*6e90*/  @!PT LDS RZ, [RZ] ;  /* 0x00000000fffff984 */ /* 0x000fe20000000800 */
[----:B------:R-:W-:Y:S01]  /*6ea0*/  @!PT LDS RZ, [RZ] ;  /* 0x00000000fffff984 */ /* 0x000fe20000000800 */
[----:B------:R-:W-:Y:S01]  /*6eb0*/  @!PT LDS RZ, [RZ] ;  /* 0x00000000fffff984 */ /* 0x000fe20000000800 */
[----:B------:R1:W-:Y:S07]  /*6ec0*/  MEMBAR.ALL.CTA ;  /* 0x0000000000007992 */ /* 0x0003ee0000008000 */
[----:B-1----:R-:W1:Y:S02]  /*6ed0*/  FENCE.VIEW.ASYNC.S ;  /* 0x00000000000073c6 */ /* 0x002e640000000000 */
[----:B-1----:R-:W-:Y:S06]  /*6ee0*/  BAR.SYNC.DEFER_BLOCKING 0x1, 0x80 ;  /* 0x0042000000007b1d */ /* 0x002fec0000010000 */
[----:B------:R-:W-:Y:S05]  /*6ef0*/  @P0 BRA `(.L_x_111) ;  /* 0x0000000000340947 */ /* 0x000fea0003800000 */
[----:B------:R-:W-:Y:S01]  /*6f00*/  UIADD3 UR12, UPT, UPT, UR43, 0x2200, URZ ;  /* 0x000022002b0c7890 */ /* 0x000fe2000fffe0ff */
[----:B------:R-:W-:Y:S01]  /*6f10*/  R2UR UR9, R166 ;  /* 0x00000000a60972ca */ /* 0x000fe200000e0000 */
[----:B------:R-:W-:Y:S01]  /*6f20*/  UIADD3 UR10, UP0, UPT, UR46, 0x680, URZ ;  /* 0x000006802e0a7890 */ /* 0x000fe2000ff1e0ff */
[----:B------:R-:W-:Y:S01]  /*6f30*/  R2UR UR8, R165 ;  /* 0x00000000a50872ca */ /* 0x000fe200000e0000 */
[----:B------:R-:W-:Y:S02]  /*6f40*/  UMOV UR7, UR36 ;  /* 0x0000002400077c82 */ /* 0x000fe40008000000 */
[----:B------:R-:W-:Y:S01]  /*6f50*/  IMAD.U32 R185, RZ, RZ, UR12 ;  /* 0x0000000cffb97e24 */ /* 0x000fe2000f8e00ff */
[----:B------:R-:W-:Y:S04]  /*6f60*/  UIADD3.X UR11, UPT, UPT, URZ, UR47, URZ, UP0, !UPT ;  /* 0x0000002fff0b7290 */ /* 0x000fe800087fe4ff */
[----:B------:R-:W-:Y:S03]  /*6f70*/  R2UR UR4, R185 ;  /* 0x00000000b90472ca */ /* 0x000fe600000e0000 */
[----:B------:R-:W-:Y:S02]  /*6f80*/  USHF.L.U32 UR5, UR9, 0x6, URZ ;  /* 0x0000000609057899 */ /* 0x000fe400080006ff */
[----:B------:R-:W-:Y:S09]  /*6f90*/  USHF.L.U32 UR6, UR8, 0x7, URZ ;  /* 0x0000000708067899 */ /* 0x000ff200080006ff */
[----:B------:R1:W-:Y:S01]  /*6fa0*/  UTMASTG.3D [UR4], [UR10] ;  /* 0x000000040a0073b5 */ /* 0x0003e20008010000 */
[----:B------:R0:W-:Y:S01]  /*6fb0*/  UTMACMDFLUSH ;  /* 0x00000000000079b7 */ /* 0x0001e20000000000 */
[----:B-1----:R-:W-:Y:S04]  /*6fc0*/  DEPBAR.LE SB0, 0x0 ;  /* 0x000080000000791a */ /* 0x002fe80000000000 */
.L_x_111:
[----:B------:R-:W-:Y:S05]  /*6fd0*/  BSYNC.RECONVERGENT B0 ;  /* 0x0000000000007941 */ /* 0x000fea0003800200 */
.L_x_110:
[----:B------:R-:W-:Y:S01]  /*6fe0*/  BAR.SYNC.DEFER_BLOCKING 0x1, 0x80 ;  /* 0x0042000000007b1d */ /* 0x000fe20000010000 */
[----:B------:R-:W-:Y:S01]  /*6ff0*/  ISETP.NE.AND P2, PT, R186, RZ, PT ;  /* 0x000000ffba00720c */ /* 0x000fe20003f45270 */
[----:B------:R-:W-:Y:S01]  /*7000*/  IMAD.IADD R166, R75, 0x1, R145 ;  /* 0x000000014ba67824 */ /* 0x000fe200078e0291 */
[----:B------:R-:W-:Y:S01]  /*7010*/  ISETP.NE.AND P0, PT, R188, 0x2, PT ;  /* 0x00000002bc00780c */ /* 0x000fe20003f05270 */
[----:B------:R-:W-:Y:S01]  /*7020*/  IMAD.IADD R165, R77, 0x1, R164 ;  /* 0x000000014da57824 */ /* 0x000fe200078e02a4 */
[----:B------:R-:W-:Y:S02]  /*7030*/  ISETP.NE.AND P1, PT, R187, 0x4, PT ;  /* 0x00000004bb00780c */ /* 0x000fe40003f25270 */
[----:B------:R-:W-:Y:S02]  /*7040*/  SEL R0, RZ, 0x1, P0 ;  /* 0x00000001ff007807 */ /* 0x000fe40000000000 */
[----:B------:R-:W-:Y:S02]  /*7050*/  SEL R3, RZ, 0x1, P1 ;  /* 0x00000001ff037807 */ /* 0x000fe40000800000 */
[----:B------:R-:W-:Y:S02]  /*7060*/  LOP3.LUT R183, R183, R0, RZ, 0x3c, !PT ;  /* 0x00000000b7b77212 */ /* 0x000fe400078e3cff */
[----:B------:R-:W-:Y:S02]  /*7070*/  LOP3.LUT R184, R184, R3, RZ, 0x3c, !PT ;  /* 0x00000003b8b87212 */ /* 0x000fe400078e3cff */
[----:B------:R-:W-:Y:S02]  /*7080*/  @P2 R2UR UR36, R181 ;  /* 0x00000000b52422ca */ /* 0x000fe400000e0000 */
[----:B------:R-:W-:Y:S02]  /*7090*/  SEL R188, R188, RZ, P0 ;  /* 0x000000ffbcbc7207 */ /* 0x000fe40000000000 */
[----:B------:R-:W-:Y:S01]  /*70a0*/  SEL R76, R187, RZ, P1 ;  /* 0x000000ffbb4c7207 */ /* 0x000fe20000800000 */
[----:B------:R-:W-:Y:S10]  /*70b0*/  @P2 BRA `(.L_x_112) ;  /* 0xffffffdc00382947 */ /* 0x000ff4000383ffff */
[----:B------:R-:W-:Y:S05]  /*70c0*/  EXIT ;  /* 0x000000000000794d */ /* 0x000fea0003800000 */
.L_x_24:
[----:B--2---:R2:W4:Y:S02]  /*70d0*/  SYNCS.PHASECHK.TRANS64.TRYWAIT P0, [R3+URZ+0xd0], R2 ;  /* 0x0000d002030075a7 */ /* 0x00452400080011ff */
[----:B----4-:R-:W-:Y:S05]  /*70e0*/  @!P0 NANOSLEEP.SYNCS 0x989680 ;  /* 0x009896800000895d */ /* 0x010fea0003900000 */
[----:B------:R-:W4:Y:S02]  /*70f0*/  @!P0 SYNCS.PHASECHK.TRANS64 P0, [R3+URZ+0xd0], R2 ;  /* 0x0000d002030085a7 */ /* 0x000f2400080010ff */
[----:B----4-:R-:W-:Y:S05]  /*7100*/  @!P0 BRA `(.L_x_24) ;  /* 0xfffffffc00f08947 */ /* 0x010fea000383ffff */
[----:B------:R-:W-:Y:S05]  /*7110*/  BRA `(.L_x_113) ;  /* 0xffffffa400a47947 */ /* 0x000fea000383ffff */
.L_x_27:
[----:B-1----:R-:W-:-:S07]  /*7120*/  MOV R2, UR33 ;  /* 0x0000002100027c02 */ /* 0x002fce0008000f00 */
.L_x_114:
[----:B-1----:R1:W2:Y:S02]  /*7130*/  SYNCS.PHASECHK.TRANS64.TRYWAIT P0, [R2+URZ+0x20], R5 ;  /* 0x00002005020075a7 */ /* 0x0022a400080011ff */
[----:B--2---:R-:W-:Y:S05]  /*7140*/  @!P0 NANOSLEEP.SYNCS 0x989680 ;  /* 0x009896800000895d */ /* 0x004fea0003900000 */
[----:B------:R-:W2:Y:S02]  /*7150*/  @!P0 SYNCS.PHASECHK.TRANS64 P0, [R2+URZ+0x20], R5 ;  /* 0x00002005020085a7 */ /* 0x000ea400080010ff */
[----:B--2---:R-:W-:Y:S05]  /*7160*/  @!P0 BRA `(.L_x_114) ;  /* 0xfffffffc00f08947 */ /* 0x004fea000383ffff */
[----:B------:R-:W-:Y:S05]  /*7170*/  BRA `(.L_x_26) ;  /* 0xffffffa8000c7947 */ /* 0x000fea000383ffff */
.L_x_34:
[----:B-1----:R-:W-:-:S07]  /*7180*/  MOV R2, UR17 ;  /* 0x0000001100027c02 */ /* 0x002fce0008000f00 */
.L_x_115:
[----:B-1----:R1:W2:Y:S02]  /*7190*/  SYNCS.PHASECHK.TRANS64.TRYWAIT P0, [R2+URZ+0x20], R5 ;  /* 0x00002005020075a7 */ /* 0x0022a400080011ff */
[----:B--2---:R-:W-:Y:S05]  /*71a0*/  @!P0 NANOSLEEP.SYNCS 0x989680 ;  /* 0x009896800000895d */ /* 0x004fea0003900000 */
[----:B------:R-:W2:Y:S02]  /*71b0*/  @!P0 SYNCS.PHASECHK.TRANS64 P0, [R2+URZ+0x20], R5 ;  /* 0x00002005020085a7 */ /* 0x000ea400080010ff */
[----:B--2---:R-:W-:Y:S05]  /*71c0*/  @!P0 BRA `(.L_x_115) ;  /* 0xfffffffc00f08947 */ /* 0x004fea000383ffff */
[----:B------:R-:W-:Y:S05]  /*71d0*/  BRA `(.L_x_33) ;  /* 0xffffffa800c87947 */ /* 0x000fea000383ffff */
.L_x_39:
[----:B-1----:R1:W2:Y:S02]  /*71e0*/  SYNCS.PHASECHK.TRANS64.TRYWAIT P0, [R2+URZ+0x60], R3 ;  /* 0x00006003020075a7 */ /* 0x0022a400080011ff */
[----:B--2---:R-:W-:Y:S05]  /*71f0*/  @!P0 NANOSLEEP.SYNCS 0x989680 ;  /* 0x009896800000895d */ /* 0x004fea0003900000 */
[----:B------:R-:W2:Y:S02]  /*7200*/  @!P0 SYNCS.PHASECHK.TRANS64 P0, [R2+URZ+0x60], R3 ;  /* 0x00006003020085a7 */ /* 0x000ea400080010ff */
[----:B--2---:R-:W-:Y:S05]  /*7210*/  @!P0 BRA `(.L_x_39) ;  /* 0xfffffffc00f08947 */ /* 0x004fea000383ffff */
[----:B------:R-:W-:Y:S05]  /*7220*/  BRA `(.L_x_116) ;  /* 0xffffffac006c7947 */ /* 0x000fea000383ffff */
.L_x_43:
[----:B---3--:R-:W-:-:S07]  /*7230*/  MOV R0, UR5 ;  /* 0x0000000500007c02 */ /* 0x008fce0008000f00 */
.L_x_117:
[----:B-1----:R1:W2:Y:S02]  /*7240*/  SYNCS.PHASECHK.TRANS64.TRYWAIT P0, [R0+URZ], R3 ;  /* 0x00000003000075a7 */ /* 0x0022a400080011ff */
[----:B--2---:R-:W-:Y:S05]  /*7250*/  @!P0 NANOSLEEP.SYNCS 0x989680 ;  /* 0x009896800000895d */ /* 0x004fea0003900000 */
[----:B------:R-:W2:Y:S02]  /*7260*/  @!P0 SYNCS.PHASECHK.TRANS64 P0, [R0+URZ], R3 ;  /* 0x00000003000085a7 */ /* 0x000ea400080010ff */
[----:B--2---:R-:W-:Y:S05]  /*7270*/  @!P0 BRA `(.L_x_117) ;  /* 0xfffffffc00f08947 */ /* 0x004fea000383ffff */
[----:B------:R-:W-:Y:S05]  /*7280*/  BRA `(.L_x_118) ;  /* 0xffffffb000dc7947 */ /* 0x000fea000383ffff */
.L_x_44:
[----:B---3--:R-:W-:-:S07]  /*7290*/  MOV R0, UR5 ;  /* 0x0000000500007c02 */ /* 0x008fce0008000f00 */
.L_x_119:
[----:B-1----:R1:W2:Y:S02]  /*72a0*/  SYNCS.PHASECHK.TRANS64.TRYWAIT P0, [R0+URZ], R3 ;  /* 0x00000003000075a7 */ /* 0x0022a400080011ff */
[----:B--2---:R-:W-:Y:S05]  /*72b0*/  @!P0 NANOSLEEP.SYNCS 0x989680 ;  /* 0x009896800000895d */ /* 0x004fea0003900000 */
[----:B------:R-:W2:Y:S02]  /*72c0*/  @!P0 SYNCS.PHASECHK.TRANS64 P0, [R0+URZ], R3 ;  /* 0x00000003000085a7 */ /* 0x000ea400080010ff */
[----:B--2---:R-:W-:Y:S05]  /*72d0*/  @!P0 BRA `(.L_x_119) ;  /* 0xfffffffc00f08947 */ /* 0x004fea000383ffff */
[----:B------:R-:W-:Y:S05]  /*72e0*/  BRA `(.L_x_120) ;  /* 0xffffffb000e87947 */ /* 0x000fea000383ffff */
.L_x_45:
[----:B---3--:R-:W-:-:S07]  /*72f0*/  MOV R0, UR5 ;  /* 0x0000000500007c02 */ /* 0x008fce0008000f00 */
.L_x_121:
[----:B-1----:R1:W2:Y:S02]  /*7300*/  SYNCS.PHASECHK.TRANS64.TRYWAIT P0, [R0+URZ], R3 ;  /* 0x00000003000075a7 */ /* 0x0022a400080011ff */
[----:B--2---:R-:W-:Y:S05]  /*7310*/  @!P0 NANOSLEEP.SYNCS 0x989680 ;  /* 0x009896800000895d */ /* 0x004fea0003900000 */
[----:B------:R-:W2:Y:S02]  /*7320*/  @!P0 SYNCS.PHASECHK.TRANS64 P0, [R0+URZ], R3 ;  /* 0x00000003000085a7 */ /* 0x000ea400080010ff */
[----:B--2---:R-:W-:Y:S05]  /*7330*/  @!P0 BRA `(.L_x_121) ;  /* 0xfffffffc00f08947 */ /* 0x004fea000383ffff */
[----:B------:R-:W-:Y:S05]  /*7340*/  BRA `(.L_x_122) ;  /* 0xffffffb000f47947 */ /* 0x000fea000383ffff */
.L_x_48:
[----:B-1----:R1:W2:Y:S02]  /*7350*/  SYNCS.PHASECHK.TRANS64.TRYWAIT P0, [R0+URZ+0xc0], R5 ;  /* 0x0000c005000075a7 */ /* 0x0022a400080011ff */
[----:B--2---:R-:W-:Y:S05]  /*7360*/  @!P0 NANOSLEEP.SYNCS 0x989680 ;  /* 0x009896800000895d */ /* 0x004fea0003900000 */
[----:B------:R-:W2:Y:S02]  /*7370*/  @!P0 SYNCS.PHASECHK.TRANS64 P0, [R0+URZ+0xc0], R5 ;  /* 0x0000c005000085a7 */ /* 0x000ea400080010ff */
[----:B--2---:R-:W-:Y:S05]  /*7380*/  @!P0 BRA `(.L_x_48) ;  /* 0xfffffffc00f08947 */ /* 0x004fea000383ffff */
[----:B------:R-:W-:Y:S05]  /*7390*/  BRA `(.L_x_123) ;  /* 0xffffffb400547947 */ /* 0x000fea000383ffff */
.L_x_49:
[----:B------:R-:W-:-:S07]  /*73a0*/  MOV R0, UR5 ;  /* 0x0000000500007c02 */ /* 0x000fce0008000f00 */
.L_x_124:
[----:B-1----:R1:W2:Y:S02]  /*73b0*/  SYNCS.PHASECHK.TRANS64.TRYWAIT P0, [R0+URZ+0x70], R7 ;  /* 0x00007007000075a7 */ /* 0x0022a400080011ff */
[----:B--2---:R-:W-:Y:S05]  /*73c0*/  @!P0 NANOSLEEP.SYNCS 0x989680 ;  /* 0x009896800000895d */ /* 0x004fea0003900000 */
[----:B------:R-:W2:Y:S02]  /*73d0*/  @!P0 SYNCS.PHASECHK.TRANS64 P0, [R0+URZ+0x70], R7 ;  /* 0x00007007000085a7 */ /* 0x000ea400080010ff */
[----:B--2---:R-:W-:Y:S05]  /*73e0*/  @!P0 BRA `(.L_x_124) ;  /* 0xfffffffc00f08947 */ /* 0x004fea000383ffff */
[----:B------:R-:W-:Y:S05]  /*73f0*/  BRA `(.L_x_125) ;  /* 0xffffffb400647947 */ /* 0x000fea000383ffff */
.L_x_50:
[----:B-1----:R1:W2:Y:S02]  /*7400*/  SYNCS.PHASECHK.TRANS64.TRYWAIT P1, [R0+URZ+0x60], R5 ;  /* 0x00006005000075a7 */ /* 0x0022a400080211ff */
[----:B--2---:R-:W-:Y:S05]  /*7410*/  @!P1 NANOSLEEP.SYNCS 0x989680 ;  /* 0x009896800000995d */ /* 0x004fea0003900000 */
[----:B------:R-:W2:Y:S02]  /*7420*/  @!P1 SYNCS.PHASECHK.TRANS64 P1, [R0+URZ+0x60], R5 ;  /* 0x00006005000095a7 */ /* 0x000ea400080210ff */
[----:B--2---:R-:W-:Y:S05]  /*7430*/  @!P1 BRA `(.L_x_50) ;  /* 0xfffffffc00f09947 */ /* 0x004fea000383ffff */
[----:B------:R-:W-:Y:S05]  /*7440*/  BRA `(.L_x_126) ;  /* 0xffffffb400947947 */ /* 0x000fea000383ffff */
.L_x_53:
[----:B------:R-:W-:-:S07]  /*7450*/  MOV R0, UR5 ;  /* 0x0000000500007c02 */ /* 0x000fce0008000f00 */
.L_x_127:
[----:B-1----:R1:W2:Y:S02]  /*7460*/  SYNCS.PHASECHK.TRANS64.TRYWAIT P0, [R0+URZ+0x70], R3 ;  /* 0x00007003000075a7 */ /* 0x0022a400080011ff */
[----:B--2---:R-:W-:Y:S05]  /*7470*/  @!P0 NANOSLEEP.SYNCS 0x989680 ;  /* 0x009896800000895d */ /* 0x004fea0003900000 */
[----:B------:R-:W2:Y:S02]  /*7480*/  @!P0 SYNCS.PHASECHK.TRANS64 P0, [R0+URZ+0x70], R3 ;  /* 0x00007003000085a7 */ /* 0x000ea400080010ff */
[----:B--2---:R-:W-:Y:S05]  /*7490*/  @!P0 BRA `(.L_x_127) ;  /* 0xfffffffc00f08947 */ /* 0x004fea000383ffff */
[----:B------:R-:W-:Y:S05]  /*74a0*/  BRA `(.L_x_52) ;  /* 0xffffffb400e87947 */ /* 0x000fea000383ffff */
.L_x_62:
[----:B-1----:R-:W-:-:S04]  /*74b0*/  MOV R4, UR6 ;  /* 0x0000000600047c02 */ /* 0x002fc80008000f00 */
[----:B------:R1:W2:Y:S03]  /*74c0*/  SYNCS.PHASECHK.TRANS64.TRYWAIT P0, [R4+URZ+0x8], R5 ;  /* 0x00000805040075a7 */ /* 0x0002a600080011ff */
[----:B--2---:R-:W-:Y:S05]  /*74d0*/  @!P0 NANOSLEEP.SYNCS 0x989680 ;  /* 0x009896800000895d */ /* 0x004fea0003900000 */
[----:B------:R-:W2:Y:S02]  /*74e0*/  @!P0 SYNCS.PHASECHK.TRANS64 P0, [R4+URZ+0x8], R5 ;  /* 0x00000805040085a7 */ /* 0x000ea400080010ff */
[----:B--2---:R-:W-:Y:S05]  /*74f0*/  @!P0 BRA `(.L_x_62) ;  /* 0xfffffffc00ec8947 */ /* 0x004fea000383ffff */
[----:B------:R-:W-:Y:S05]  /*7500*/  BRA `(.L_x_61) ;  /* 0xffffffb8009c7947 */ /* 0x000fea000383ffff */
.L_x_64:
[----:B------:R-:W-:Y:S01]  /*7510*/  BSSY B0, `(.L_x_128) ;  /* 0x0000006000007945 */ /* 0x000fe20003800000 */
[----:B------:R-:W-:-:S07]  /*7520*/  MOV R15, 0xffffffff ;  /* 0xffffffff000f7802 */ /* 0x000fce0000000f00 */
[----:B-1---5:R-:W-:Y:S05]  /*7530*/  WARPSYNC.COLLECTIVE R15, `(.L_x_129) ;  /* 0x000000000f0c7348 */ /* 0x022fea0003c00000 */
[----:B------:R-:W-:Y:S02]  /*7540*/  ELECT P6, UR79, PT ;  /* 0x00000000004f782f */ /* 0x000fe400038c0000 */
[----:B------:R-:W-:Y:S01]  /*7550*/  MOV R14, UR79 ;  /* 0x0000004f000e7c02 */ /* 0x000fe20008000f00 */
[----:B-1---5:R-:W-:Y:S10]  /*7560*/  ENDCOLLECTIVE ;  /* 0x000000000000791b */ /* 0x022ff40003800000 */
.L_x_129:
[----:B------:R-:W-:Y:S05]  /*7570*/  BSYNC B0 ;  /* 0x0000000000007941 */ /* 0x000fea0003800000 */
.L_x_128:
[----:B------:R-:W-:Y:S05]  /*7580*/  BRA `(.L_x_130) ;  /* 0xffffffb800cc7947 */ /* 0x000fea000383ffff */
.L_x_66:
[----:B-1----:R-:W-:-:S04]  /*7590*/  MOV R2, UR6 ;  /* 0x0000000600027c02 */ /* 0x002fc80008000f00 */
[----:B------:R1:W2:Y:S03]  /*75a0*/  SYNCS.PHASECHK.TRANS64.TRYWAIT P0, [R2+URZ+0x8], R3 ;  /* 0x00000803020075a7 */ /* 0x0002a600080011ff */
[----:B--2---:R-:W-:Y:S05]  /*75b0*/  @!P0 NANOSLEEP.SYNCS 0x989680 ;  /* 0x009896800000895d */ /* 0x004fea0003900000 */
[----:B------:R-:W2:Y:S02]  /*75c0*/  @!P0 SYNCS.PHASECHK.TRANS64 P0, [R2+URZ+0x8], R3 ;  /* 0x00000803020085a7 */ /* 0x000ea400080010ff */
[----:B--2---:R-:W-:Y:S05]  /*75d0*/  @!P0 BRA `(.L_x_66) ;  /* 0xfffffffc00ec8947 */ /* 0x004fea000383ffff */
[----:B------:R-:W-:Y:S05]  /*75e0*/  BRA `(.L_x_65) ;  /* 0xffffffb800d07947 */ /* 0x000fea000383ffff */
.L_x_67:
[----:B-1----:R1:W2:Y:S02]  /*75f0*/  SYNCS.PHASECHK.TRANS64.TRYWAIT P0, [R0+URZ+0x60], R5 ;  /* 0x00006005000075a7 */ /* 0x0022a400080011ff */
[----:B--2---:R-:W-:Y:S05]  /*7600*/  @!P0 NANOSLEEP.SYNCS 0x989680 ;  /* 0x009896800000895d */ /* 0x004fea0003900000 */
[----:B------:R-:W2:Y:S02]  /*7610*/  @!P0 SYNCS.PHASECHK.TRANS64 P0, [R0+URZ+0x60], R5 ;  /* 0x00006005000085a7 */ /* 0x000ea400080010ff */
[----:B--2---:R-:W-:Y:S05]  /*7620*/  @!P0 BRA `(.L_x_67) ;  /* 0xfffffffc00f08947 */ /* 0x004fea000383ffff */
[----:B------:R-:W-:Y:S05]  /*7630*/  BRA `(.L_x_131) ;  /* 0xffffffbc00a47947 */ /* 0x000fea000383ffff */
.L_x_69:
[----:B------:R-:W-:-:S07]  /*7640*/  MOV R0, UR11 ;  /* 0x0000000b00007c02 */ /* 0x000fce0008000f00 */
.L_x_132:
[----:B-1----:R1:W2:Y:S02]  /*7650*/  SYNCS.PHASECHK.TRANS64.TRYWAIT P0, [R0+URZ+0xa0], R5 ;  /* 0x0000a005000075a7 */ /* 0x0022a400080011ff */
[----:B--2---:R-:W-:Y:S05]  /*7660*/  @!P0 NANOSLEEP.SYNCS 0x989680 ;  /* 0x009896800000895d */ /* 0x004fea0003900000 */
[----:B------:R-:W2:Y:S02]  /*7670*/  @!P0 SYNCS.PHASECHK.TRANS64 P0, [R0+URZ+0xa0], R5 ;  /* 0x0000a005000085a7 */ /* 0x000ea400080010ff */
[----:B--2---:R-:W-:Y:S05]  /*7680*/  @!P0 BRA `(.L_x_132) ;  /* 0xfffffffc00f08947 */ /* 0x004fea000383ffff */
[----:B------:R-:W-:Y:S05]  /*7690*/  BRA `(.L_x_133) ;  /* 0xffffffbc00ec7947 */ /* 0x000fea000383ffff */
.L_x_72:
[----:B------:R-:W-:Y:S07]  /*76a0*/  MOV R0, UR9 ;  /* 0x0000000900007c02 */ /* 0x000fee0008000f00 */
.L_x_134:
[----:B-1----:R1:W2:Y:S02]  /*76b0*/  SYNCS.PHASECHK.TRANS64.TRYWAIT P0, [R0+URZ], R5 ;  /* 0x00000005000075a7 */ /* 0x0022a400080011ff */
[----:B--2---:R-:W-:Y:S05]  /*76c0*/  @!P0 NANOSLEEP.SYNCS 0x989680 ;  /* 0x009896800000895d */ /* 0x004fea0003900000 */
[----:B------:R-:W2:Y:S02]  /*76d0*/  @!P0 SYNCS.PHASECHK.TRANS64 P0, [R0+URZ], R5 ;  /* 0x00000005000085a7 */ /* 0x000ea400080010ff */
[----:B--2---:R-:W-:Y:S05]  /*76e0*/  @!P0 BRA `(.L_x_134) ;  /* 0xfffffffc00f08947 */ /* 0x004fea000383ffff */
[----:B------:R-:W-:Y:S05]  /*76f0*/  BRA `(.L_x_71) ;  /* 0xffffffc000047947 */ /* 0x000fea000383ffff */
.L_x_76:
[----:B-1----:R-:W-:-:S07]  /*7700*/  MOV R0, UR7 ;  /* 0x0000000700007c02 */ /* 0x002fce0008000f00 */
.L_x_135:
[----:B-1----:R1:W2:Y:S02]  /*7710*/  SYNCS.PHASECHK.TRANS64.TRYWAIT P0, [R0+URZ], R3 ;  /* 0x00000003000075a7 */ /* 0x0022a400080011ff */
[----:B--2---:R-:W-:Y:S05]  /*7720*/  @!P0 NANOSLEEP.SYNCS 0x989680 ;  /* 0x009896800000895d */ /* 0x004fea0003900000 */
[----:B------:R-:W2:Y:S02]  /*7730*/  @!P0 SYNCS.PHASECHK.TRANS64 P0, [R0+URZ], R3 ;  /* 0x00000003000085a7 */ /* 0x000ea400080010ff */
[----:B--2---:R-:W-:Y:S05]  /*7740*/  @!P0 BRA `(.L_x_135) ;  /* 0xfffffffc00f08947 */ /* 0x004fea000383ffff */
[----:B------:R-:W-:Y:S05]  /*7750*/  BRA `(.L_x_136) ;  /* 0xffffffc000bc7947 */ /* 0x000fea000383ffff */
.L_x_77:
[----:B------:R-:W-:-:S07]  /*7760*/  MOV R0, UR7 ;  /* 0x0000000700007c02 */ /* 0x000fce0008000f00 */
.L_x_137:
[----:B-1----:R1:W2:Y:S02]  /*7770*/  SYNCS.PHASECHK.TRANS64.TRYWAIT P0, [R0+URZ], R3 ;  /* 0x00000003000075a7 */ /* 0x0022a400080011ff */
[----:B--2---:R-:W-:Y:S05]  /*7780*/  @!P0 NANOSLEEP.SYNCS 0x989680 ;  /* 0x009896800000895d */ /* 0x004fea0003900000 */
[----:B------:R-:W2:Y:S02]  /*7790*/  @!P0 SYNCS.PHASECHK.TRANS64 P0, [R0+URZ], R3 ;  /* 0x00000003000085a7 */ /* 0x000ea400080010ff */
[----:B--2---:R-:W-:Y:S05]  /*77a0*/  @!P0 BRA `(.L_x_137) ;  /* 0xfffffffc00f08947 */ /* 0x004fea000383ffff */
[----:B------:R-:W-:Y:S05]  /*77b0*/  BRA `(.L_x_138) ;  /* 0xffffffc000c87947 */ /* 0x000fea000383ffff */
.L_x_78:
[----:B------:R-:W-:-:S07]  /*77c0*/  MOV R0, UR7 ;  /* 0x0000000700007c02 */ /* 0x000fce0008000f00 */
.L_x_139:
[----:B-1----:R1:W2:Y:S02]  /*77d0*/  SYNCS.PHASECHK.TRANS64.TRYWAIT P0, [R0+URZ], R3 ;  /* 0x00000003000075a7 */ /* 0x0022a400080011ff */
[----:B--2---:R-:W-:Y:S05]  /*77e0*/  @!P0 NANOSLEEP.SYNCS 0x989680 ;  /* 0x009896800000895d */ /* 0x004fea0003900000 */
[----:B------:R-:W2:Y:S02]  /*77f0*/  @!P0 SYNCS.PHASECHK.TRANS64 P0, [R0+URZ], R3 ;  /* 0x00000003000085a7 */ /* 0x000ea400080010ff */
[----:B--2---:R-:W-:Y:S05]  /*7800*/  @!P0 BRA `(.L_x_139) ;  /* 0xfffffffc00f08947 */ /* 0x004fea000383ffff */
[----:B------:R-:W-:Y:S05]  /*7810*/  BRA `(.L_x_140) ;  /* 0xffffffc000d47947 */ /* 0x000fea000383ffff */
.L_x_81:
[----:B------:R-:W-:-:S07]  /*7820*/  MOV R0, UR8 ;  /* 0x0000000800007c02 */ /* 0x000fce0008000f00 */
.L_x_141:
[----:B-1----:R1:W2:Y:S02]  /*7830*/  SYNCS.PHASECHK.TRANS64.TRYWAIT P1, [R0+URZ+0xe0], R3 ;  /* 0x0000e003000075a7 */ /* 0x0022a400080211ff */
[----:B--2---:R-:W-:Y:S05]  /*7840*/  @!P1 NANOSLEEP.SYNCS 0x989680 ;  /* 0x009896800000995d */ /* 0x004fea0003900000 */
[----:B------:R-:W2:Y:S02]  /*7850*/  @!P1 SYNCS.PHASECHK.TRANS64 P1, [R0+URZ+0xe0], R3 ;  /* 0x0000e003000095a7 */ /* 0x000ea400080210ff */
[----:B--2---:R-:W-:Y:S05]  /*7860*/  @!P1 BRA `(.L_x_141) ;  /* 0xfffffffc00f09947 */ /* 0x004fea000383ffff */
[----:B------:R-:W-:Y:S05]  /*7870*/  BRA `(.L_x_142) ;  /* 0xffffffc400207947 */ /* 0x000fea000383ffff */
.L_x_86:
[----:B--2---:R2:W4:Y:S02]  /*7880*/  SYNCS.PHASECHK.TRANS64.TRYWAIT P0, [R0+URZ+0x60], R3 ;  /* 0x00006003000075a7 */ /* 0x00452400080011ff */
[----:B----4-:R-:W-:Y:S05]  /*7890*/  @!P0 NANOSLEEP.SYNCS 0x989680 ;  /* 0x009896800000895d */ /* 0x010fea0003900000 */
[----:B------:R-:W4:Y:S02]  /*78a0*/  @!P0 SYNCS.PHASECHK.TRANS64 P0, [R0+URZ+0x60], R3 ;  /* 0x00006003000085a7 */ /* 0x000f2400080010ff */
[----:B----4-:R-:W-:Y:S05]  /*78b0*/  @!P0 BRA `(.L_x_86) ;  /* 0xfffffffc00f08947 */ /* 0x010fea000383ffff */
[----:B------:R-:W-:Y:S05]  /*78c0*/  BRA `(.L_x_143) ;  /* 0xffffffc800247947 */ /* 0x000fea000383ffff */
.L_x_89:
[----:B------:R-:W-:Y:S07]  /*78d0*/  MOV R0, UR6 ;  /* 0x0000000600007c02 */ /* 0x000fee0008000f00 */
.L_x_144:
[----:B--2---:R2:W4:Y:S02]  /*78e0*/  SYNCS.PHASECHK.TRANS64.TRYWAIT P0, [R0+URZ+0x58], R3 ;  /* 0x00005803000075a7 */ /* 0x00452400080011ff */
[----:B----4-:R-:W-:Y:S05]  /*78f0*/  @!P0 NANOSLEEP.SYNCS 0x989680 ;  /* 0x009896800000895d */ /* 0x010fea0003900000 */
[----:B------:R-:W4:Y:S02]  /*7900*/  @!P0 SYNCS.PHASECHK.TRANS64 P0, [R0+URZ+0x58], R3 ;  /* 0x00005803000085a7 */ /* 0x000f2400080010ff */
[----:B----4-:R-:W-:Y:S05]  /*7910*/  @!P0 BRA `(.L_x_144) ;  /* 0xfffffffc00f08947 */ /* 0x010fea000383ffff */
[----:B------:R-:W-:Y:S05]  /*7920*/  BRA `(.L_x_88) ;  /* 0xffffffcc00107947 */ /* 0x000fea000383ffff */
.L_x_92:
[----:B------:R-:W-:Y:S07]  /*7930*/  MOV R3, UR6 ;  /* 0x0000000600037c02 */ /* 0x000fee0008000f00 */
.L_x_145:
[----:B-1----:R1:W2:Y:S02]  /*7940*/  SYNCS.PHASECHK.TRANS64.TRYWAIT P2, [R3+URZ+0x48], R26 ;  /* 0x0000481a030075a7 */ /* 0x0022a400080411ff */
[----:B--2---:R-:W-:Y:S05]  /*7950*/  @!P2 NANOSLEEP.SYNCS 0x989680 ;  /* 0x009896800000a95d */ /* 0x004fea0003900000 */
[----:B------:R-:W2:Y:S02]  /*7960*/  @!P2 SYNCS.PHASECHK.TRANS64 P2, [R3+URZ+0x48], R26 ;  /* 0x0000481a0300a5a7 */ /* 0x000ea400080410ff */
[----:B--2---:R-:W-:Y:S05]  /*7970*/  @!P2 BRA `(.L_x_145) ;  /* 0xfffffffc00f0a947 */ /* 0x004fea000383ffff */
[----:B------:R-:W-:Y:S05]  /*7980*/  BRA `(.L_x_146) ;  /* 0xffffffcc00a47947 */ /* 0x000fea000383ffff */
.L_x_95:
[----:B--2---:R2:W3:Y:S02]  /*7990*/  SYNCS.PHASECHK.TRANS64.TRYWAIT P0, [R0+URZ+0x60], R3 ;  /* 0x00006003000075a7 */ /* 0x0044e400080011ff */
[----:B---3--:R-:W-:Y:S05]  /*79a0*/  @!P0 NANOSLEEP.SYNCS 0x989680 ;  /* 0x009896800000895d */ /* 0x008fea0003900000 */
[----:B------:R-:W3:Y:S02]  /*79b0*/  @!P0 SYNCS.PHASECHK.TRANS64 P0, [R0+URZ+0x60], R3 ;  /* 0x00006003000085a7 */ /* 0x000ee400080010ff */
[----:B---3--:R-:W-:Y:S05]  /*79c0*/  @!P0 BRA `(.L_x_95) ;  /* 0xfffffffc00f08947 */ /* 0x008fea000383ffff */
[----:B------:R-:W-:Y:S05]  /*79d0*/  BRA `(.L_x_147) ;  /* 0xffffffd400047947 */ /* 0x000fea000383ffff */
.L_x_106:
[----:B-1----:R-:W-:Y:S04]  /*79e0*/  MOV R0, UR43 ;  /* 0x0000002b00007c02 */ /* 0x002fe80008000f00 */
[----:B------:R1:W2:Y:S03]  /*79f0*/  SYNCS.PHASECHK.TRANS64.TRYWAIT P1, [R0+URZ+0x40], R3 ;  /* 0x00004003000075a7 */ /* 0x0002a600080211ff */
[----:B--2---:R-:W-:Y:S05]  /*7a00*/  @!P1 NANOSLEEP.SYNCS 0x989680 ;  /* 0x009896800000995d */ /* 0x004fea0003900000 */
[----:B------:R-:W2:Y:S02]  /*7a10*/  @!P1 SYNCS.PHASECHK.TRANS64 P1, [R0+URZ+0x40], R3 ;  /* 0x00004003000095a7 */ /* 0x000ea400080210ff */
[----:B--2---:R-:W-:Y:S05]  /*7a20*/  @!P1 BRA `(.L_x_106) ;  /* 0xfffffffc00ec9947 */ /* 0x004fea000383ffff */
[----:B------:R-:W-:Y:S05]  /*7a30*/  BRA `(.L_x_105) ;  /* 0xffffffe000007947 */ /* 0x000fea000383ffff */
.L_x_108:
[----:B------:R1:W1:Y:S02]  /*7a40*/  SYNCS.PHASECHK.TRANS64.TRYWAIT P1, [R187+URZ+0x80], R2 ;  /* 0x00008002bb0075a7 */ /* 0x00026400080211ff */
[----:B-1----:R-:W-:Y:S05]  /*7a50*/  @!P1 NANOSLEEP.SYNCS 0x989680 ;  /* 0x009896800000995d */ /* 0x002fea0003900000 */
[----:B------:R-:W1:Y:S02]  /*7a60*/  @!P1 SYNCS.PHASECHK.TRANS64 P1, [R187+URZ+0x80], R2 ;  /* 0x00008002bb0095a7 */ /* 0x000e6400080210ff */
[----:B-1----:R-:W-:Y:S05]  /*7a70*/  @!P1 BRA `(.L_x_108) ;  /* 0xfffffffc00f09947 */ /* 0x002fea000383ffff */
[----:B------:R-:W-:Y:S05]  /*7a80*/  BRA `(.L_x_107) ;  /* 0xffffffe000447947 */ /* 0x000fea000383ffff */
        .weak           $__internal_0_$__cuda_sm10x_tcgen05_guardrail_trap_col_being_dealloced_not_returned_by_alloc
        .type           $__internal_0_$__cuda_sm10x_tcgen05_guardrail_trap_col_being_dealloced_not_returned_by_alloc,@function
        .size           $__internal_0_$__cuda_sm10x_tcgen05_guardrail_trap_col_being_dealloced_not_returned_by_alloc,($__internal_1_$__cuda_sm10x_tcgen05_guardrail_trap_phase_invalid_during_alloc - $__internal_0_$__cuda_sm10x_tcgen05_guardrail_trap_col_being_dealloced_not_returned_by_alloc)
$__internal_0_$__cuda_sm10x_tcgen05_guardrail_trap_col_being_dealloced_not_returned_by_alloc:
[----:B------:R-:W-:Y:S05]  /*7a90*/  BPT.TRAP 0x1 ;  /* 0x000000040000795c */ /* 0x000fea0000300000 */
[----:B------:R-:W-:-:S04]  /*7aa0*/  HFMA2 R3, -RZ, RZ, 0, 0 ;  /* 0x00000000ff037431 */ /* 0x000fc800000001ff */
[----:B------:R-:W-:Y:S05]  /*7ab0*/  RET.REL.NODEC R2 `(_ZN7cutlass13device_kernelINS_4gemm6kernel13GemmUniversalIN4cute5tupleIJiiiiEEENS1_10collective13CollectiveMmaINS1_35MainloopSm100TmaUmmaWarpSpecializedILi4ELi2ELi4ENS5_IJNS4_1CILi2EEENSA_ILi1EEESC_EEEEENS5_IJNSA_ILi256EEENSA_ILi64EEENSA_ILi32EEEEEEaNS5_IJlSC_lEEEaSJ_NS4_8TiledMMAINS4_8MMA_AtomIJNS4_21SM100_MMA_S8_2x1SM_SSIaaiLi256ELi64ELNS4_4UMMA5MajorE0ELSO_0ELNSN_8SaturateE0EEEEEENS4_6LayoutINS5_IJSC_SC_SC_EEENS5_IJNSA_ILi0EEESU_SU_EEEEENS5_IJNS4_10UnderscoreESX_SX_EEEEENS4_18SM100_TMA_2SM_LOADENS4_14ComposedLayoutINS4_7SwizzleILi1ELi4ELi3EEENS4_18smem_ptr_flag_bitsILi8EEENSS_INS5_IJNSA_ILi8EEESH_EEENS5_IJSH_SC_EEEEEEEvNS4_8identityES10_S1A_vS1B_EENS_8epilogue10collective18CollectiveEpilogueINS1D_23Sm100TmaWarpSpecializedILi1ELi1ELi64ELb0ELb0EEEJNS5_IJNSA_ILi128EEESG_SH_EEENS5_IJNSS_IS1I_SC_EENSS_ISG_SC_EEEEEaSJ_aSJ_NS1D_6fusion15FusionCallbacksIS1H_NS1N_17LinearCombinationIaiaiLNS_15FloatRoundStyleE2EEES1J_S1M_JEEENS4_5SM1004TMEM4LOAD26SM100_TMEM_LOAD_32dp32b64xENS4_13SM90_TMA_LOADENS11_INS12_ILi2ELi4ELi3EEES15_NSS_INS5_IJS16_SG_EEENS5_IJSG_SC_EEEEEEENS4_39AutoVectorizingCopyWithAssumedAlignmentILi128EEENS4_14SM90_TMA_STOREES22_S24_S24_EEEvvEEEEvNT_6ParamsE) ;  /* 0xffffff8402507950 */ /* 0x000fea0003c3ffff */
        .weak           $__internal_1_$__cuda_sm10x_tcgen05_guardrail_trap_phase_invalid_during_alloc
        .type           $__internal_1_$__cuda_sm10x_tcgen05_guardrail_trap_phase_invalid_during_alloc,@function
        .size           $__internal_1_$__cuda_sm10x_tcgen05_guardrail_trap_phase_invalid_during_alloc,($__internal_2_$__cuda_sm10x_tcgen05_guardrail_trap_unallocated_columns_being_dealloced - $__internal_1_$__cuda_sm10x_tcgen05_guardrail_trap_phase_invalid_during_alloc)
$__internal_1_$__cuda_sm10x_tcgen05_guardrail_trap_phase_invalid_during_alloc:
[----:B------:R-:W-:Y:S05]  /*7ac0*/  BPT.TRAP 0x1 ;  /* 0x000000040000795c */ /* 0x000fea0000300000 */
[----:B------:R-:W-:-:S04]  /*7ad0*/  MOV R3, 0x0 ;  /* 0x0000000000037802 */ /* 0x000fc80000000f00 */
[----:B------:R-:W-:Y:S05]  /*7ae0*/  RET.REL.NODEC R2 `(_ZN7cutlass13device_kernelINS_4gemm6kernel13GemmUniversalIN4cute5tupleIJiiiiEEENS1_10collective13CollectiveMmaINS1_35MainloopSm100TmaUmmaWarpSpecializedILi4ELi2ELi4ENS5_IJNS4_1CILi2EEENSA_ILi1EEESC_EEEEENS5_IJNSA_ILi256EEENSA_ILi64EEENSA_ILi32EEEEEEaNS5_IJlSC_lEEEaSJ_NS4_8TiledMMAINS4_8MMA_AtomIJNS4_21SM100_MMA_S8_2x1SM_SSIaaiLi256ELi64ELNS4_4UMMA5MajorE0ELSO_0ELNSN_8SaturateE0EEEEEENS4_6LayoutINS5_IJSC_SC_SC_EEENS5_IJNSA_ILi0EEESU_SU_EEEEENS5_IJNS4_10UnderscoreESX_SX_EEEEENS4_18SM100_TMA_2SM_LOADENS4_14ComposedLayoutINS4_7SwizzleILi1ELi4ELi3EEENS4_18smem_ptr_flag_bitsILi8EEENSS_INS5_IJNSA_ILi8EEESH_EEENS5_IJSH_SC_EEEEEEEvNS4_8identityES10_S1A_vS1B_EENS_8epilogue10collective18CollectiveEpilogueINS1D_23Sm100TmaWarpSpecializedILi1ELi1ELi64ELb0ELb0EEEJNS5_IJNSA_ILi128EEESG_SH_EEENS5_IJNSS_IS1I_SC_EENSS_ISG_SC_EEEEEaSJ_aSJ_NS1D_6fusion15FusionCallbacksIS1H_NS1N_17LinearCombinationIaiaiLNS_15FloatRoundStyleE2EEES1J_S1M_JEEENS4_5SM1004TMEM4LOAD26SM100_TMEM_LOAD_32dp32b64xENS4_13SM90_TMA_LOADENS11_INS12_ILi2ELi4ELi3EEES15_NSS_INS5_IJS16_SG_EEENS5_IJSG_SC_EEEEEEENS4_39AutoVectorizingCopyWithAssumedAlignmentILi128EEENS4_14SM90_TMA_STOREES22_S24_S24_EEEvvEEEEvNT_6ParamsE) ;  /* 0xffffff8402447950 */ /* 0x000fea0003c3ffff */
        .weak           $__internal_2_$__cuda_sm10x_tcgen05_guardrail_trap_unallocated_columns_being_dealloced
        .type           $__internal_2_$__cuda_sm10x_tcgen05_guardrail_trap_unallocated_columns_being_dealloced,@function
        .size           $__internal_2_$__cuda_sm10x_tcgen05_guardrail_trap_unallocated_columns_being_dealloced,(.L_x_149 - $__internal_2_$__cuda_sm10x_tcgen05_guardrail_trap_unallocated_columns_being_dealloced)
$__internal_2_$__cuda_sm10x_tcgen05_guardrail_trap_unallocated_columns_being_dealloced:
[----:B------:R-:W-:Y:S05]  /*7af0*/  BPT.TRAP 0x1 ;  /* 0x000000040000795c */ /* 0x000fea0000300000 */
[----:B------:R-:W-:-:S04]  /*7b00*/  HFMA2 R3, -RZ, RZ, 0, 0 ;  /* 0x00000000ff037431 */ /* 0x000fc800000001ff */
[----:B------:R-:W-:Y:S05]  /*7b10*/  RET.REL.NODEC R2 `(_ZN7cutlass13device_kernelINS_4gemm6kernel13GemmUniversalIN4cute5tupleIJiiiiEEENS1_10collective13CollectiveMmaINS1_35MainloopSm100TmaUmmaWarpSpecializedILi4ELi2ELi4ENS5_IJNS4_1CILi2EEENSA_ILi1EEESC_EEEEENS5_IJNSA_ILi256EEENSA_ILi64EEENSA_ILi32EEEEEEaNS5_IJlSC_lEEEaSJ_NS4_8TiledMMAINS4_8MMA_AtomIJNS4_21SM100_MMA_S8_2x1SM_SSIaaiLi256ELi64ELNS4_4UMMA5MajorE0ELSO_0ELNSN_8SaturateE0EEEEEENS4_6LayoutINS5_IJSC_SC_SC_EEENS5_IJNSA_ILi0EEESU_SU_EEEEENS5_IJNS4_10UnderscoreESX_SX_EEEEENS4_18SM100_TMA_2SM_LOADENS4_14ComposedLayoutINS4_7SwizzleILi1ELi4ELi3EEENS4_18smem_ptr_flag_bitsILi8EEENSS_INS5_IJNSA_ILi8EEESH_EEENS5_IJSH_SC_EEEEEEEvNS4_8identityES10_S1A_vS1B_EENS_8epilogue10collective18CollectiveEpilogueINS1D_23Sm100TmaWarpSpecializedILi1ELi1ELi64ELb0ELb0EEEJNS5_IJNSA_ILi128EEESG_SH_EEENS5_IJNSS_IS1I_SC_EENSS_ISG_SC_EEEEEaSJ_aSJ_NS1D_6fusion15FusionCallbacksIS1H_NS1N_17LinearCombinationIaiaiLNS_15FloatRoundStyleE2EEES1J_S1M_JEEENS4_5SM1004TMEM4LOAD26SM100_TMEM_LOAD_32dp32b64xENS4_13SM90_TMA_LOADENS11_INS12_ILi2ELi4ELi3EEES15_NSS_INS5_IJS16_SG_EEENS5_IJSG_SC_EEEEEEENS4_39AutoVectorizingCopyWithAssumedAlignmentILi128EEENS4_14SM90_TMA_STOREES22_S24_S24_EEEvvEEEEvNT_6ParamsE) ;  /* 0xffffff8402387950 */ /* 0x000fea0003c3ffff */
.L_x_148:
[----:B------:R-:W-:-:S00]  /*7b20*/  BRA `(.L_x_148) ;  /* 0xfffffffc00fc7947 */ /* 0x000fc0000383ffff */
[----:B------:R-:W-:-:S00]  /*7b30*/  NOP ;  /* 0x0000000000007918 */ /* 0x000fc00000000000 */
        /* <DEDUP_REMOVED lines=12> */
.L_x_149:


//--------------------- .nv.global.init           --------------------------
	.section	.nv.global.init,"aw",@progbits
.nv.global.init:
	.type		$str$27,@object
	.size		$str$27,($str$28 - $str$27)
$str$27:
        /*0000*/ 	.byte	0x28, 0x61, 0x64, 0x64, 0x72, 0x65, 0x73, 0x73, 0x20, 0x26, 0x20, 0x6d, 0x61, 0x73, 0x6b, 0x29
        /*0010*/ 	.byte	0x20, 0x3d, 0x3d, 0x20, 0x30, 0x00
	.type		$str$28,@object
	.size		$str$28,($str$26 - $str$28)
$str$28:
        /*0016*/ 	.byte	0x2f, 0x74, 0x6d, 0x70, 0x2f, 0x63, 0x75, 0x74, 0x6c, 0x61, 0x73, 0x73, 0x5f, 0x73, 0x77, 0x65
        /*0026*/ 	.byte	0x65, 0x70, 0x5f, 0x73, 0x72, 0x63, 0x2f, 0x69, 0x6e, 0x63, 0x6c, 0x75, 0x64, 0x65, 0x2f, 0x63
        /*0036*/ 	.byte	0x75, 0x74, 0x65, 0x2f, 0x70, 0x6f, 0x69, 0x6e, 0x74, 0x65, 0x72, 0x5f, 0x66, 0x6c, 0x61, 0x67
        /*0046*/ 	.byte	0x67, 0x65, 0x64, 0x2e, 0x68, 0x70, 0x70, 0x00
	.type		$str$26,@object
	.size		$str$26,($str$25 - $str$26)
$str$26:
        /*004e*/ 	.byte	0x2f, 0x74, 0x6d, 0x70, 0x2f, 0x63, 0x75, 0x74, 0x6c, 0x61, 0x73, 0x73, 0x5f, 0x73, 0x77, 0x65
        /*005e*/ 	.byte	0x65, 0x70, 0x5f, 0x73, 0x72, 0x63, 0x2f, 0x69, 0x6e, 0x63, 0x6c, 0x75, 0x64, 0x65, 0x2f, 0x63
        /*006e*/ 	.byte	0x75, 0x74, 0x65, 0x2f, 0x61, 0x74, 0x6f, 0x6d, 0x2f, 0x63, 0x6f, 0x70, 0x79, 0x5f, 0x74, 0x72
        /*007e*/ 	.byte	0x61, 0x69, 0x74, 0x73, 0x5f, 0x73, 0x6d, 0x31, 0x30, 0x30, 0x2e, 0x68, 0x70, 0x70, 0x00
	.type		$str$25,@object
	.size		$str$25,(__unnamed_1 - $str$25)
$str$25:
        /*008d*/ 	.byte	0x28, 0x28, 0x75, 0x69, 0x6e, 0x74, 0x33, 0x32, 0x5f, 0x74, 0x28, 0x74, 0x68, 0x72, 0x65, 0x61
        /*009d*/ 	.byte	0x64, 0x49, 0x64, 0x78, 0x2e, 0x78, 0x29, 0x20, 0x2f, 0x20, 0x33, 0x32, 0x29, 0x20, 0x25, 0x20
        /*00ad*/ 	.byte	0x34, 0x29, 0x20, 0x3d, 0x3d, 0x20, 0x28, 0x28, 0x28, 0x74, 0x6d, 0x65, 0x6d, 0x5f, 0x61, 0x64
        /*00bd*/ 	.byte	0x64, 0x72, 0x20, 0x3e, 0x3e, 0x20, 0x31, 0x36, 0x29, 0x20, 0x2f, 0x20, 0x33, 0x32, 0x29, 0x20
        /*00cd*/ 	.byte	0x25, 0x20, 0x34, 0x29, 0x00
	.type		__unnamed_1,@object
	.size		__unnamed_1,(__unnamed_2 - __unnamed_1)
__unnamed_1:
        /*00d2*/ 	.byte	0x61, 0x75, 0x74, 0x6f, 0x20, 0x63, 0x75, 0x74, 0x65, 0x3a, 0x3a, 0x61, 0x73, 0x5f, 0x70, 0x6f
        /* <DEDUP_REMOVED lines=24> */
        /*0262*/ 	.byte	0x5d, 0x00
	.type		__unnamed_2,@object
	.size		__unnamed_2,(.L_2 - __unnamed_2)
__unnamed_2:
        /* <DEDUP_REMOVED lines=42> */
        /*0504*/ 	.byte	0x43, 0x3c, 0x30, 0x3e, 0x3e, 0x3e, 0x3e, 0x5d, 0x00
.L_2:


//--------------------- .nv.shared._ZN7cutlass13device_kernelINS_4gemm6kernel13GemmUniversalIN4cute5tupleIJiiiiEEENS1_10collective13CollectiveMmaINS1_35MainloopSm100TmaUmmaWarpSpecializedILi4ELi2ELi4ENS5_IJNS4_1CILi2EEENSA_ILi1EEESC_EEEEENS5_IJNSA_ILi256EEENSA_ILi64EEENSA_ILi32EEEEEEaNS5_IJlSC_lEEEaSJ_NS4_8TiledMMAINS4_8MMA_AtomIJNS4_21SM100_MMA_S8_2x1SM_SSIaaiLi256ELi64ELNS4_4UMMA5MajorE0ELSO_0ELNSN_8SaturateE0EEEEEENS4_6LayoutINS5_IJSC_SC_SC_EEENS5_IJNSA_ILi0EEESU_SU_EEEEENS5_IJNS4_10UnderscoreESX_SX_EEEEENS4_18SM100_TMA_2SM_LOADENS4_14ComposedLayoutINS4_7SwizzleILi1ELi4ELi3EEENS4_18smem_ptr_flag_bitsILi8EEENSS_INS5_IJNSA_ILi8EEESH_EEENS5_IJSH_SC_EEEEEEEvNS4_8identityES10_S1A_vS1B_EENS_8epilogue10collective18CollectiveEpilogueINS1D_23Sm100TmaWarpSpecializedILi1ELi1ELi64ELb0ELb0EEEJNS5_IJNSA_ILi128EEESG_SH_EEENS5_IJNSS_IS1I_SC_EENSS_ISG_SC_EEEEEaSJ_aSJ_NS1D_6fusion15FusionCallbacksIS1H_NS1N_17LinearCombinationIaiaiLNS_15FloatRoundStyleE2EEES1J_S1M_JEEENS4_5SM1004TMEM4LOAD26SM100_TMEM_LOAD_32dp32b64xENS4_13SM90_TMA_LOADENS11_INS12_ILi2ELi4ELi3EEES15_NSS_INS5_IJS16_SG_EEENS5_IJSG_SC_EEEEEEENS4_39AutoVectorizingCopyWithAssumedAlignmentILi128EEENS4_14SM90_TMA_STOREES22_S24_S24_EEEvvEEEEvNT_6ParamsE --------------------------
	.section	.nv.shared._ZN7cutlass13device_kernelINS_4gemm6kernel13GemmUniversalIN4cute5tupleIJiiiiEEENS1_10collective13CollectiveMmaINS1_35MainloopSm100TmaUmmaWarpSpecializedILi4ELi2ELi4ENS5_IJNS4_1CILi2EEENSA_ILi1EEESC_EEEEENS5_IJNSA_ILi256EEENSA_ILi64EEENSA_ILi32EEEEEEaNS5_IJlSC_lEEEaSJ_NS4_8TiledMMAINS4_8MMA_AtomIJNS4_21SM100_MMA_S8_2x1SM_SSIaaiLi256ELi64ELNS4_4UMMA5MajorE0ELSO_0ELNSN_8SaturateE0EEEEEENS4_6LayoutINS5_IJSC_SC_SC_EEENS5_IJNSA_ILi0EEESU_SU_EEEEENS5_IJNS4_10UnderscoreESX_SX_EEEEENS4_18SM100_TMA_2SM_LOADENS4_14ComposedLayoutINS4_7SwizzleILi1ELi4ELi3EEENS4_18smem_ptr_flag_bitsILi8EEENSS_INS5_IJNSA_ILi8EEESH_EEENS5_IJSH_SC_EEEEEEEvNS4_8identityES10_S1A_vS1B_EENS_8epilogue10collective18CollectiveEpilogueINS1D_23Sm100TmaWarpSpecializedILi1ELi1ELi64ELb0ELb0EEEJNS5_IJNSA_ILi128EEESG_SH_EEENS5_IJNSS_IS1I_SC_EENSS_ISG_SC_EEEEEaSJ_aSJ_NS1D_6fusion15FusionCallbacksIS1H_NS1N_17LinearCombinationIaiaiLNS_15FloatRoundStyleE2EEES1J_S1M_JEEENS4_5SM1004TMEM4LOAD26SM100_TMEM_LOAD_32dp32b64xENS4_13SM90_TMA_LOADENS11_INS12_ILi2ELi4ELi3EEES15_NSS_INS5_IJS16_SG_EEENS5_IJSG_SC_EEEEEEENS4_39AutoVectorizingCopyWithAssumedAlignmentILi128EEENS4_14SM90_TMA_STOREES22_S24_S24_EEEvvEEEEvNT_6ParamsE,"aw",@nobits
	.sectionflags	@""
	.align	16
	.zero		1024


//--------------------- .nv.shared.reserved.0     --------------------------
	.section	.nv.shared.reserved.0,"aw",@nobits
	.weak		__nv_reservedSMEM_offset_0_alias
	.size		__nv_reservedSMEM_offset_0_alias, 0, 64
	.other		__nv_reservedSMEM_offset_0_alias,@"STO_CUDA_RESERVED_SHARED STV_DEFAULT"
__nv_reservedSMEM_offset_0_alias:
	.zero		0
.nv.shared.reserved.0:
	.zero		64
	.weak		__nv_reservedSMEM_tcgen05_partition
	.type		__nv_reservedSMEM_tcgen05_partition,@object
	.size		__nv_reservedSMEM_tcgen05_partition,(.L_0 - __nv_reservedSMEM_tcgen05_partition)
__nv_reservedSMEM_tcgen05_partition:
	.zero		32
.L_0:


//--------------------- .nv.global                --------------------------
	.section	.nv.global,"aw",@nobits
.nv.global:
	.type		_ZN40_INTERNAL_6043747d_4_k_cu_004c235e_102714cute1_E,@object
	.size		_ZN40_INTERNAL_6043747d_4_k_cu_004c235e_102714cute1_E,(_ZN40_INTERNAL_6043747d_4_k_cu_004c235e_102714cuda3std3__45__cpo6cbeginE - _ZN40_INTERNAL_6043747d_4_k_cu_004c235e_102714cute1_E)
_ZN40_INTERNAL_6043747d_4_k_cu_004c235e_102714cute1_E:
	.zero		1
	.type		_ZN40_INTERNAL_6043747d_4_k_cu_004c235e_102714cuda3std3__45__cpo6cbeginE,@object
	.size		_ZN40_INTERNAL_6043747d_4_k_cu_004c235e_102714cuda3std3__45__cpo6cbeginE,(_ZN40_INTERNAL_6043747d_4_k_cu_004c235e_102714cuda3std3__48in_placeE - _ZN40_INTERNAL_6043747d_4_k_cu_004c235e_102714cuda3std3__45__cpo6cbeginE)
_ZN40_INTERNAL_6043747d_4_k_cu_004c235e_102714cuda3std3__45__cpo6cbeginE:
	.zero		1
	.type		_ZN40_INTERNAL_6043747d_4_k_cu_004c235e_102714cuda3std3__48in_placeE,@object
	.size		_ZN40_INTERNAL_6043747d_4_k_cu_004c235e_102714cuda3std3__48in_placeE,(_ZN40_INTERNAL_6043747d_4_k_cu_004c235e_102714cuda3std6ranges3__45__cpo9iter_moveE - _ZN40_INTERNAL_6043747d_4_k_cu_004c235e_102714cuda3std3__48in_placeE)
_ZN40_INTERNAL_6043747d_4_k_cu_004c235e_102714cuda3std3__48in_placeE:
	.zero		1
	.type		_ZN40_INTERNAL_6043747d_4_k_cu_004c235e_102714cuda3std6ranges3__45__cpo9iter_moveE,@object
	.size		_ZN40_INTERNAL_6043747d_4_k_cu_004c235e_102714cuda3std6ranges3__45__cpo9iter_moveE,(_ZN40_INTERNAL_6043747d_4_k_cu_004c235e_102714cuda3std3__45__cpo5beginE - _ZN40_INTERNAL_6043747d_4_k_cu_004c235e_102714cuda3std6ranges3__45__cpo9iter_moveE)
_ZN40_INTERNAL_6043747d_4_k_cu_004c235e_102714cuda3std6ranges3__45__cpo9iter_moveE:
	.zero		1
	.type		_ZN40_INTERNAL_6043747d_4_k_cu_004c235e_102714cuda3std3__45__cpo5beginE,@object
	.size		_ZN40_INTERNAL_6043747d_4_k_cu_004c235e_102714cuda3std3__45__cpo5beginE,(_ZN40_INTERNAL_6043747d_4_k_cu_004c235e_102714cuda3std3__442_GLOBAL__N__6043747d_4_k_cu_004c235e_102716ignoreE - _ZN40_INTERNAL_6043747d_4_k_cu_004c235e_102714cuda3std3__45__cpo5beginE)
_ZN40_INTERNAL_6043747d_4_k_cu_004c235e_102714cuda3std3__45__cpo5beginE:
	.zero		1
	.type		_ZN40_INTERNAL_6043747d_4_k_cu_004c235e_102714cuda3std3__442_GLOBAL__N__6043747d_4_k_cu_004c235e_102716ignoreE,@object
	.size		_ZN40_INTERNAL_6043747d_4_k_cu_004c235e_102714cuda3std3__442_GLOBAL__N__6043747d_4_k_cu_004c235e_102716ignoreE,(_ZN40_INTERNAL_6043747d_4_k_cu_004c235e_102714cute7productE - _ZN40_INTERNAL_6043747d_4_k_cu_004c235e_102714cuda3std3__442_GLOBAL__N__6043747d_4_k_cu_004c235e_102716ignoreE)
_ZN40_INTERNAL_6043747d_4_k_cu_004c235e_102714cuda3std3__442_GLOBAL__N__6043747d_4_k_cu_004c235e_102716ignoreE:
	.zero		1
	.type		_ZN40_INTERNAL_6043747d_4_k_cu_004c235e_102714cute7productE,@object
	.size		_ZN40_INTERNAL_6043747d_4_k_cu_004c235e_102714cute7productE,(_ZN40_INTERNAL_6043747d_4_k_cu_004c235e_102714cuda3std3__45__cpo3endE - _ZN40_INTERNAL_6043747d_4_k_cu_004c235e_102714cute7productE)
_ZN40_INTERNAL_6043747d_4_k_cu_004c235e_102714cute7productE:
	.zero		1
	.type		_ZN40_INTERNAL_6043747d_4_k_cu_004c235e_102714cuda3std3__45__cpo3endE,@object
	.size		_ZN40_INTERNAL_6043747d_4_k_cu_004c235e_102714cuda3std3__45__cpo3endE,(_ZN40_INTERNAL_6043747d_4_k_cu_004c235e_102714cuda3std3__419piecewise_constructE - _ZN40_INTERNAL_6043747d_4_k_cu_004c235e_102714cuda3std3__45__cpo3endE)
_ZN40_INTERNAL_6043747d_4_k_cu_004c235e_102714cuda3std3__45__cpo3endE:
	.zero		1
	.type		_ZN40_INTERNAL_6043747d_4_k_cu_004c235e_102714cuda3std3__419piecewise_constructE,@object
	.size		_ZN40_INTERNAL_6043747d_4_k_cu_004c235e_102714cuda3std3__419piecewise_constructE,(_ZN40_INTERNAL_6043747d_4_k_cu_004c235e_102714cuda3std3__45__cpo4cendE - _ZN40_INTERNAL_6043747d_4_k_cu_004c235e_102714cuda3std3__419piecewise_constructE)
_ZN40_INTERNAL_6043747d_4_k_cu_004c235e_102714cuda3std3__419piecewise_constructE:
	.zero		1
	.type		_ZN40_INTERNAL_6043747d_4_k_cu_004c235e_102714cuda3std3__45__cpo4cendE,@object
	.size		_ZN40_INTERNAL_6043747d_4_k_cu_004c235e_102714cuda3std3__45__cpo4cendE,(_ZN40_INTERNAL_6043747d_4_k_cu_004c235e_102714cuda3std6ranges3__45__cpo4swapE - _ZN40_INTERNAL_6043747d_4_k_cu_004c235e_102714cuda3std3__45__cpo4cendE)
_ZN40_INTERNAL_6043747d_4_k_cu_004c235e_102714cuda3std3__45__cpo4cendE:
	.zero		1
	.type		_ZN40_INTERNAL_6043747d_4_k_cu_004c235e_102714cuda3std6ranges3__45__cpo4swapE,@object
	.size		_ZN40_INTERNAL_6043747d_4_k_cu_004c235e_102714cuda3std6ranges3__45__cpo4swapE,(.L_10 - _ZN40_INTERNAL_6043747d_4_k_cu_004c235e_102714cuda3std6ranges3__45__cpo4swapE)
_ZN40_INTERNAL_6043747d_4_k_cu_004c235e_102714cuda3std6ranges3__45__cpo4swapE:
	.zero		1
.L_10:


//--------------------- .nv.constant0._ZN7cutlass13device_kernelINS_4gemm6kernel13GemmUniversalIN4cute5tupleIJiiiiEEENS1_10collective13CollectiveMmaINS1_35MainloopSm100TmaUmmaWarpSpecializedILi4ELi2ELi4ENS5_IJNS4_1CILi2EEENSA_ILi1EEESC_EEEEENS5_IJNSA_ILi256EEENSA_ILi64EEENSA_ILi32EEEEEEaNS5_IJlSC_lEEEaSJ_NS4_8TiledMMAINS4_8MMA_AtomIJNS4_21SM100_MMA_S8_2x1SM_SSIaaiLi256ELi64ELNS4_4UMMA5MajorE0ELSO_0ELNSN_8SaturateE0EEEEEENS4_6LayoutINS5_IJSC_SC_SC_EEENS5_IJNSA_ILi0EEESU_SU_EEEEENS5_IJNS4_10UnderscoreESX_SX_EEEEENS4_18SM100_TMA_2SM_LOADENS4_14ComposedLayoutINS4_7SwizzleILi1ELi4ELi3EEENS4_18smem_ptr_flag_bitsILi8EEENSS_INS5_IJNSA_ILi8EEESH_EEENS5_IJSH_SC_EEEEEEEvNS4_8identityES10_S1A_vS1B_EENS_8epilogue10collective18CollectiveEpilogueINS1D_23Sm100TmaWarpSpecializedILi1ELi1ELi64ELb0ELb0EEEJNS5_IJNSA_ILi128EEESG_SH_EEENS5_IJNSS_IS1I_SC_EENSS_ISG_SC_EEEEEaSJ_aSJ_NS1D_6fusion15FusionCallbacksIS1H_NS1N_17LinearCombinationIaiaiLNS_15FloatRoundStyleE2EEES1J_S1M_JEEENS4_5SM1004TMEM4LOAD26SM100_TMEM_LOAD_32dp32b64xENS4_13SM90_TMA_LOADENS11_INS12_ILi2ELi4ELi3EEES15_NSS_INS5_IJS16_SG_EEENS5_IJSG_SC_EEEEEEENS4_39AutoVectorizingCopyWithAssumedAlignmentILi128EEENS4_14SM90_TMA_STOREES22_S24_S24_EEEvvEEEEvNT_6ParamsE --------------------------
	.section	.nv.constant0._ZN7cutlass13device_kernelINS_4gemm6kernel13GemmUniversalIN4cute5tupleIJiiiiEEENS1_10collective13CollectiveMmaINS1_35MainloopSm100TmaUmmaWarpSpecializedILi4ELi2ELi4ENS5_IJNS4_1CILi2EEENSA_ILi1EEESC_EEEEENS5_IJNSA_ILi256EEENSA_ILi64EEENSA_ILi32EEEEEEaNS5_IJlSC_lEEEaSJ_NS4_8TiledMMAINS4_8MMA_AtomIJNS4_21SM100_MMA_S8_2x1SM_SSIaaiLi256ELi64ELNS4_4UMMA5MajorE0ELSO_0ELNSN_8SaturateE0EEEEEENS4_6LayoutINS5_IJSC_SC_SC_EEENS5_IJNSA_ILi0EEESU_SU_EEEEENS5_IJNS4_10UnderscoreESX_SX_EEEEENS4_18SM100_TMA_2SM_LOADENS4_14ComposedLayoutINS4_7SwizzleILi1ELi4ELi3EEENS4_18smem_ptr_flag_bitsILi8EEENSS_INS5_IJNSA_ILi8EEESH_EEENS5_IJSH_SC_EEEEEEEvNS4_8identityES10_S1A_vS1B_EENS_8epilogue10collective18CollectiveEpilogueINS1D_23Sm100TmaWarpSpecializedILi1ELi1ELi64ELb0ELb0EEEJNS5_IJNSA_ILi128EEESG_SH_EEENS5_IJNSS_IS1I_SC_EENSS_ISG_SC_EEEEEaSJ_aSJ_NS1D_6fusion15FusionCallbacksIS1H_NS1N_17LinearCombinationIaiaiLNS_15FloatRoundStyleE2EEES1J_S1M_JEEENS4_5SM1004TMEM4LOAD26SM100_TMEM_LOAD_32dp32b64xENS4_13SM90_TMA_LOADENS11_INS12_ILi2ELi4ELi3EEES15_NSS_INS5_IJS16_SG_EEENS5_IJSG_SC_EEEEEEENS4_39AutoVectorizingCopyWithAssumedAlignmentILi128EEENS4_14SM90_TMA_STOREES22_S24_S24_EEEvvEEEEvNT_6ParamsE,"a",@progbits
	.sectionflags	@""
	.align	4
.nv.constant0._ZN7cutlass13device_kernelINS_4gemm6kernel13GemmUniversalIN4cute5tupleIJiiiiEEENS1_10collective13CollectiveMmaINS1_35MainloopSm100TmaUmmaWarpSpecializedILi4ELi2ELi4ENS5_IJNS4_1CILi2EEENSA_ILi1EEESC_EEEEENS5_IJNSA_ILi256EEENSA_ILi64EEENSA_ILi32EEEEEEaNS5_IJlSC_lEEEaSJ_NS4_8TiledMMAINS4_8MMA_AtomIJNS4_21SM100_MMA_S8_2x1SM_SSIaaiLi256ELi64ELNS4_4UMMA5MajorE0ELSO_0ELNSN_8SaturateE0EEEEEENS4_6LayoutINS5_IJSC_SC_SC_EEENS5_IJNSA_ILi0EEESU_SU_EEEEENS5_IJNS4_10UnderscoreESX_SX_EEEEENS4_18SM100_TMA_2SM_LOADENS4_14ComposedLayoutINS4_7SwizzleILi1ELi4ELi3EEENS4_18smem_ptr_flag_bitsILi8EEENSS_INS5_IJNSA_ILi8EEESH_EEENS5_IJSH_SC_EEEEEEEvNS4_8identityES10_S1A_vS1B_EENS_8epilogue10collective18CollectiveEpilogueINS1D_23Sm100TmaWarpSpecializedILi1ELi1ELi64ELb0ELb0EEEJNS5_IJNSA_ILi128EEESG_SH_EEENS5_IJNSS_IS1I_SC_EENSS_ISG_SC_EEEEEaSJ_aSJ_NS1D_6fusion15FusionCallbacksIS1H_NS1N_17LinearCombinationIaiaiLNS_15FloatRoundStyleE2EEES1J_S1M_JEEENS4_5SM1004TMEM4LOAD26SM100_TMEM_LOAD_32dp32b64xENS4_13SM90_TMA_LOADENS11_INS12_ILi2ELi4ELi3EEES15_NSS_INS5_IJS16_SG_EEENS5_IJSG_SC_EEEEEEENS4_39AutoVectorizingCopyWithAssumedAlignmentILi128EEENS4_14SM90_TMA_STOREES22_S24_S24_EEEvvEEEEvNT_6ParamsE:
	.zero		2944


//--------------------- SYMBOLS --------------------------

	.type		.nv.reservedSmem.offset0,@object
	.size		.nv.reservedSmem.offset0,0x4
	.type		.nv.reservedSmem.cap,@object
	.size		.nv.reservedSmem.cap,0x4
	.type		__assertfail,@function
